	.target	sm_90a

	.elftype	@"ET_EXEC"


//--------------------- .note.nv.tkinfo           --------------------------
	.section	.note.nv.tkinfo,"",@"SHT_NOTE"
	.sectionflags	@"SHF_NOTE_NV_TKINFO"
	.tkinfo
        /*0018*/ 	.word	0x00000002
        /*0030*/ 	.string	""
        /*0030*/ 	.string	"ptxas"
        /*0030*/ 	.string	"Cuda compilation tools, release 13.0, V13.0.88"
        /*0030*/ 	.string	"Build cuda_13.0.r13.0/compiler.36424714_0"
        /*0030*/ 	.string	"-arch sm_90a -m 64 "



//--------------------- .note.nv.cuinfo           --------------------------
	.section	.note.nv.cuinfo,"",@"SHT_NOTE"
	.sectionflags	@"SHF_NOTE_NV_CUINFO"
        /*0018*/ 	.short	0x0002
        /*001a*/ 	.short	0x005a
        /*001c*/ 	.short	0x0082
	.zero		2


//--------------------- .nv.info                  --------------------------
	.section	.nv.info,"",@"SHT_CUDA_INFO"
	.align	4


	//----- nvinfo : EIATTR_REGCOUNT
	.align		4
        /*0000*/ 	.byte	0x04, 0x2f
        /*0002*/ 	.short	(.L_12 - .L_11)
	.align		4
.L_11:
        /*0004*/ 	.word	index@(_ZN7cutlass13device_kernelINS_4gemm6kernel13GemmUniversalIN4cute5tupleIJiiiiEEENS1_10collective13CollectiveMmaINS1_37MainloopSm90TmaGmmaWarpSpecializedFP8ILi4ENS5_IJNS4_1CILi4EEENSA_ILi2EEENSA_ILi1EEEEEENS1_35KernelTmaWarpSpecializedCooperativeEEENS5_IJNSA_ILi128EEENSA_ILi256EEESH_EEENS_12float_e4m3_tENS5_IJlSD_lEEESK_SL_NS4_8TiledMMAINS4_8MMA_AtomIJNS4_4SM904GMMA31MMA_64x256x32_F32E4M3E4M3_SS_TNILNSP_7ScaleInE1ELSR_1EEEEEENS4_6LayoutINS5_IJSC_SD_SD_EEENS5_IJSD_NSA_ILi0EEESW_EEEEENS5_IJNS4_10UnderscoreESZ_SZ_EEEEENS4_23SM90_TMA_LOAD_MULTICASTENS4_14ComposedLayoutINS4_7SwizzleILi3ELi4ELi3EEENS4_18smem_ptr_flag_bitsILi8EEENSU_INS5_IJNSA_ILi8EEESH_EEENS5_IJSH_SD_EEEEEEEvNS4_8identityES12_S1C_vS1D_EENS_8epilogue10collective6detail29Sm90TmaWarpSpecializedAdapterINS1G_15DefaultEpilogueISK_SL_SL_NS1F_6thread17LinearCombinationISK_Li1EffLNS1K_9ScaleType4KindE0ELNS_15FloatRoundStyleE2ESK_EENS1_15EpilogueDefaultEEEEEvvEEEEvNT_6ParamsE)
        /*0008*/ 	.word	0x000000a8


	//----- nvinfo : EIATTR_FRAME_SIZE
	.align		4
.L_12:
        /*000c*/ 	.byte	0x04, 0x11
        /*000e*/ 	.short	(.L_14 - .L_13)
	.align		4
.L_13:
        /*0010*/ 	.word	index@(_ZN7cutlass13device_kernelINS_4gemm6kernel13GemmUniversalIN4cute5tupleIJiiiiEEENS1_10collective13CollectiveMmaINS1_37MainloopSm90TmaGmmaWarpSpecializedFP8ILi4ENS5_IJNS4_1CILi4EEENSA_ILi2EEENSA_ILi1EEEEEENS1_35KernelTmaWarpSpecializedCooperativeEEENS5_IJNSA_ILi128EEENSA_ILi256EEESH_EEENS_12float_e4m3_tENS5_IJlSD_lEEESK_SL_NS4_8TiledMMAINS4_8MMA_AtomIJNS4_4SM904GMMA31MMA_64x256x32_F32E4M3E4M3_SS_TNILNSP_7ScaleInE1ELSR_1EEEEEENS4_6LayoutINS5_IJSC_SD_SD_EEENS5_IJSD_NSA_ILi0EEESW_EEEEENS5_IJNS4_10UnderscoreESZ_SZ_EEEEENS4_23SM90_TMA_LOAD_MULTICASTENS4_14ComposedLayoutINS4_7SwizzleILi3ELi4ELi3EEENS4_18smem_ptr_flag_bitsILi8EEENSU_INS5_IJNSA_ILi8EEESH_EEENS5_IJSH_SD_EEEEEEEvNS4_8identityES12_S1C_vS1D_EENS_8epilogue10collective6detail29Sm90TmaWarpSpecializedAdapterINS1G_15DefaultEpilogueISK_SL_SL_NS1F_6thread17LinearCombinationISK_Li1EffLNS1K_9ScaleType4KindE0ELNS_15FloatRoundStyleE2ESK_EENS1_15EpilogueDefaultEEEEEvvEEEEvNT_6ParamsE)
        /*0014*/ 	.word	0x000000f8


	//----- nvinfo : EIATTR_MIN_STACK_SIZE
	.align		4
.L_14:
        /*0018*/ 	.byte	0x04, 0x12
        /*001a*/ 	.short	(.L_16 - .L_15)
	.align		4
.L_15:
        /*001c*/ 	.word	index@(_ZN7cutlass13device_kernelINS_4gemm6kernel13GemmUniversalIN4cute5tupleIJiiiiEEENS1_10collective13CollectiveMmaINS1_37MainloopSm90TmaGmmaWarpSpecializedFP8ILi4ENS5_IJNS4_1CILi4EEENSA_ILi2EEENSA_ILi1EEEEEENS1_35KernelTmaWarpSpecializedCooperativeEEENS5_IJNSA_ILi128EEENSA_ILi256EEESH_EEENS_12float_e4m3_tENS5_IJlSD_lEEESK_SL_NS4_8TiledMMAINS4_8MMA_AtomIJNS4_4SM904GMMA31MMA_64x256x32_F32E4M3E4M3_SS_TNILNSP_7ScaleInE1ELSR_1EEEEEENS4_6LayoutINS5_IJSC_SD_SD_EEENS5_IJSD_NSA_ILi0EEESW_EEEEENS5_IJNS4_10UnderscoreESZ_SZ_EEEEENS4_23SM90_TMA_LOAD_MULTICASTENS4_14ComposedLayoutINS4_7SwizzleILi3ELi4ELi3EEENS4_18smem_ptr_flag_bitsILi8EEENSU_INS5_IJNSA_ILi8EEESH_EEENS5_IJSH_SD_EEEEEEEvNS4_8identityES12_S1C_vS1D_EENS_8epilogue10collective6detail29Sm90TmaWarpSpecializedAdapterINS1G_15DefaultEpilogueISK_SL_SL_NS1F_6thread17LinearCombinationISK_Li1EffLNS1K_9ScaleType4KindE0ELNS_15FloatRoundStyleE2ESK_EENS1_15EpilogueDefaultEEEEEvvEEEEvNT_6ParamsE)
        /*0020*/ 	.word	0x000000f8
.L_16:


//--------------------- .nv.compat                --------------------------
	.section	.nv.compat,"",@"SHT_CUDA_COMPAT_INFO"
	.align	4
        /*0000*/ 	.byte	0x02, 0x09, 0x01, 0x00, 0x02, 0x02, 0x04, 0x00, 0x02, 0x05, 0x05, 0x00, 0x03, 0x07, 0x01, 0x01
        /*0010*/ 	.byte	0x02, 0x03, 0x01, 0x00, 0x02, 0x06, 0x01, 0x00, 0x04, 0x0b, 0x08, 0x00, 0x00, 0x00, 0x00, 0x00
        /*0020*/ 	.byte	0x00, 0x00, 0x00, 0x00


//--------------------- .nv.info._ZN7cutlass13device_kernelINS_4gemm6kernel13GemmUniversalIN4cute5tupleIJiiiiEEENS1_10collective13CollectiveMmaINS1_37MainloopSm90TmaGmmaWarpSpecializedFP8ILi4ENS5_IJNS4_1CILi4EEENSA_ILi2EEENSA_ILi1EEEEEENS1_35KernelTmaWarpSpecializedCooperativeEEENS5_IJNSA_ILi128EEENSA_ILi256EEESH_EEENS_12float_e4m3_tENS5_IJlSD_lEEESK_SL_NS4_8TiledMMAINS4_8MMA_AtomIJNS4_4SM904GMMA31MMA_64x256x32_F32E4M3E4M3_SS_TNILNSP_7ScaleInE1ELSR_1EEEEEENS4_6LayoutINS5_IJSC_SD_SD_EEENS5_IJSD_NSA_ILi0EEESW_EEEEENS5_IJNS4_10UnderscoreESZ_SZ_EEEEENS4_23SM90_TMA_LOAD_MULTICASTENS4_14ComposedLayoutINS4_7SwizzleILi3ELi4ELi3EEENS4_18smem_ptr_flag_bitsILi8EEENSU_INS5_IJNSA_ILi8EEESH_EEENS5_IJSH_SD_EEEEEEEvNS4_8identityES12_S1C_vS1D_EENS_8epilogue10collective6detail29Sm90TmaWarpSpecializedAdapterINS1G_15DefaultEpilogueISK_SL_SL_NS1F_6thread17LinearCombinationISK_Li1EffLNS1K_9ScaleType4KindE0ELNS_15FloatRoundStyleE2ESK_EENS1_15EpilogueDefaultEEEEEvvEEEEvNT_6ParamsE --------------------------
	.section	.nv.info._ZN7cutlass13device_kernelINS_4gemm6kernel13GemmUniversalIN4cute5tupleIJiiiiEEENS1_10collective13CollectiveMmaINS1_37MainloopSm90TmaGmmaWarpSpecializedFP8ILi4ENS5_IJNS4_1CILi4EEENSA_ILi2EEENSA_ILi1EEEEEENS1_35KernelTmaWarpSpecializedCooperativeEEENS5_IJNSA_ILi128EEENSA_ILi256EEESH_EEENS_12float_e4m3_tENS5_IJlSD_lEEESK_SL_NS4_8TiledMMAINS4_8MMA_AtomIJNS4_4SM904GMMA31MMA_64x256x32_F32E4M3E4M3_SS_TNILNSP_7ScaleInE1ELSR_1EEEEEENS4_6LayoutINS5_IJSC_SD_SD_EEENS5_IJSD_NSA_ILi0EEESW_EEEEENS5_IJNS4_10UnderscoreESZ_SZ_EEEEENS4_23SM90_TMA_LOAD_MULTICASTENS4_14ComposedLayoutINS4_7SwizzleILi3ELi4ELi3EEENS4_18smem_ptr_flag_bitsILi8EEENSU_INS5_IJNSA_ILi8EEESH_EEENS5_IJSH_SD_EEEEEEEvNS4_8identityES12_S1C_vS1D_EENS_8epilogue10collective6detail29Sm90TmaWarpSpecializedAdapterINS1G_15DefaultEpilogueISK_SL_SL_NS1F_6thread17LinearCombinationISK_Li1EffLNS1K_9ScaleType4KindE0ELNS_15FloatRoundStyleE2ESK_EENS1_15EpilogueDefaultEEEEEvvEEEEvNT_6ParamsE,"",@"SHT_CUDA_INFO"
	.sectionflags	@""
	.align	4


	//----- nvinfo : EIATTR_CUDA_API_VERSION
	.align		4
        /*0000*/ 	.byte	0x04, 0x37
        /*0002*/ 	.short	(.L_18 - .L_17)
.L_17:
        /*0004*/ 	.word	0x00000082


	//----- nvinfo : EIATTR_KPARAM_INFO
	.align		4
.L_18:
        /*0008*/ 	.byte	0x04, 0x17
        /*000a*/ 	.short	(.L_20 - .L_19)
.L_19:
        /*000c*/ 	.word	0x00000000
        /*0010*/ 	.short	0x0000
        /*0012*/ 	.short	0x0070
        /*0014*/ 	.byte	0x00, 0xf0, 0x01, 0x10


	//----- nvinfo : EIATTR_SPARSE_MMA_MASK
	.align		4
.L_20:
        /*0018*/ 	.byte	0x03, 0x50
        /*001a*/ 	.short	0x0000


	//----- nvinfo : EIATTR_MAXREG_COUNT
	.align		4
        /*001c*/ 	.byte	0x03, 0x1b
        /*001e*/ 	.short	0x00a8


	//----- nvinfo : EIATTR_NUM_BARRIERS
	.align		4
        /*0020*/ 	.byte	0x02, 0x4c
        /*0022*/ 	.byte	0x01
	.zero		1


	//----- nvinfo : EIATTR_ANNOTATIONS
	.align		4
        /*0024*/ 	.byte	0x04, 0x55
        /*0026*/ 	.short	(.L_22 - .L_21)


	//   ....[0]....
.L_21:
        /*0028*/ 	.word	0x00000001
        /*002c*/ 	.byte	0x30, 0x07, 0x00, 0x00, 0x01, 0x00, 0x00, 0x00, 0x20, 0x08, 0x00, 0x00, 0x01, 0x00, 0x00, 0x00
        /* <DEDUP_REMOVED lines=192> */
        /*0c3c*/ 	.byte	0xf0, 0x05, 0x01, 0x00


	//----- nvinfo : EIATTR_MERCURY_ISA_VERSION
	.align		4
.L_22:
        /*0c40*/ 	.byte	0x03, 0x5f
        /*0c42*/ 	.short	0x0101


	//----- nvinfo : EIATTR_INT_WARP_WIDE_INSTR_OFFSETS
	.align		4
        /*0c44*/ 	.byte	0x04, 0x31
        /*0c46*/ 	.short	(.L_24 - .L_23)


	//   ....[0]....
.L_23:
        /*0c48*/ 	.word	0x00000570


	//   ....[1]....
        /*0c4c*/ 	.word	0x00000580


	//   ....[2]....
        /*0c50*/ 	.word	0x00000700


	//   ....[3]....
        /*0c54*/ 	.word	0x000053e0


	//----- nvinfo : EIATTR_COOP_GROUP_MASK_REGIDS
	.align		4
.L_24:
        /*0c58*/ 	.byte	0x04, 0x29
        /*0c5a*/ 	.short	(.L_26 - .L_25)


	//   ....[0]....
.L_25:
        /*0c5c*/ 	.word	0xffffffff


	//   ....[1]....
        /*0c60*/ 	.word	0xffffffff


	//   ....[2]....
        /*0c64*/ 	.word	0xffffffff


	//   ....[3]....
        /*0c68*/ 	.word	0xffffffff


	//   ....[4]....
        /*0c6c*/ 	.word	0xffffffff


	//   ....[5]....
        /*0c70*/ 	.word	0xffffffff


	//----- nvinfo : EIATTR_COOP_GROUP_INSTR_OFFSETS
	.align		4
.L_26:
        /*0c74*/ 	.byte	0x04, 0x28
        /*0c76*/ 	.short	(.L_28 - .L_27)


	//   ....[0]....
.L_27:
        /*0c78*/ 	.word	0x00000070


	//   ....[1]....
        /*0c7c*/ 	.word	0x00000080


	//   ....[2]....
        /*0c80*/ 	.word	0x000001a0


	//   ....[3]....
        /*0c84*/ 	.word	0x000003d0


	//   ....[4]....
        /*0c88*/ 	.word	0x00000860


	//   ....[5]....
        /*0c8c*/ 	.word	0x000015e0


	//----- nvinfo : EIATTR_REG_RECONFIG
	.align		4
.L_28:
        /*0c90*/ 	.byte	0x01, 0x54
	.zero		2


	//----- nvinfo : EIATTR_MBARRIER_INSTR_OFFSETS
	.align		4
        /*0c94*/ 	.byte	0x04, 0x39
        /*0c96*/ 	.short	(.L_30 - .L_29)


	//   ....[0]....
.L_29:
        /*0c98*/ 	.word	0x00000340
        /*0c9c*/ 	.word	0x000000ff
        /*0ca0*/ 	.word	0x00000000
        /*0ca4*/ 	.short	0x0100
        /*0ca6*/ 	.byte	0x09
	.zero		1


	//   ....[1]....
        /*0ca8*/ 	.word	0x00000350
        /*0cac*/ 	.word	0x000000ff
        /*0cb0*/ 	.word	0x00000020
        /*0cb4*/ 	.short	0x0100
        /*0cb6*/ 	.byte	0x09
	.zero		1


	//   ....[2]....
        /*0cb8*/ 	.word	0x00000360
        /*0cbc*/ 	.word	0x000000ff
        /*0cc0*/ 	.word	0x00000008
        /*0cc4*/ 	.short	0x0100
        /*0cc6*/ 	.byte	0x09
	.zero		1


	//   ....[3]....
        /*0cc8*/ 	.word	0x00000370
        /*0ccc*/ 	.word	0x000000ff
        /*0cd0*/ 	.word	0x00000028
        /*0cd4*/ 	.short	0x0100
        /*0cd6*/ 	.byte	0x09
	.zero		1


	//   ....[4]....
        /*0cd8*/ 	.word	0x00000380
        /*0cdc*/ 	.word	0x000000ff
        /*0ce0*/ 	.word	0x00000010
        /*0ce4*/ 	.short	0x0100
        /*0ce6*/ 	.byte	0x09
	.zero		1


	//   ....[5]....
        /*0ce8*/ 	.word	0x00000390
        /*0cec*/ 	.word	0x000000ff
        /*0cf0*/ 	.word	0x00000030
        /*0cf4*/ 	.short	0x0100
        /*0cf6*/ 	.byte	0x09
	.zero		1


	//   ....[6]....
        /*0cf8*/ 	.word	0x000003a0
        /*0cfc*/ 	.word	0x000000ff
        /*0d00*/ 	.word	0x00000018
        /*0d04*/ 	.short	0x0100
        /*0d06*/ 	.byte	0x09
	.zero		1


	//   ....[7]....
        /*0d08*/ 	.word	0x000003b0
        /*0d0c*/ 	.word	0x000000ff
        /*0d10*/ 	.word	0x00000038
        /*0d14*/ 	.short	0x0100
        /*0d16*/ 	.byte	0x09
	.zero		1


	//   ....[8]....
        /*0d18*/ 	.word	0x00000780
        /*0d1c*/ 	.word	0x000000ff
        /*0d20*/ 	.word	0x00000050
        /*0d24*/ 	.short	0x0100
        /*0d26*/ 	.byte	0x06
	.zero		1


	//   ....[9]....
        /*0d28*/ 	.word	0x000007e0
        /*0d2c*/ 	.word	0x000000ff
        /*0d30*/ 	.word	0x00000058
        /*0d34*/ 	.short	0x0100
        /*0d36*/ 	.byte	0x06
	.zero		1


	//   ....[10]....
        /*0d38*/ 	.word	0x00001de0
        /*0d3c*/ 	.word	0x000000ff
        /*0d40*/ 	.word	0x00000000
        /*0d44*/ 	.short	0x010a
        /*0d46*/ 	.byte	0x06
	.zero		1


	//   ....[11]....
        /*0d48*/ 	.word	0x00001e20
        /*0d4c*/ 	.word	0x000000ff
        /*0d50*/ 	.word	0x00000000
        /*0d54*/ 	.short	0x010a
        /*0d56*/ 	.byte	0x06
	.zero		1


	//   ....[12]....
        /*0d58*/ 	.word	0x000030f0
        /*0d5c*/ 	.word	0x000000ff
        /*0d60*/ 	.word	0x00000000
        /*0d64*/ 	.short	0x010a
        /*0d66*/ 	.byte	0x09
	.zero		1


	//   ....[13]....
        /*0d68*/ 	.word	0x00003130
        /*0d6c*/ 	.word	0x000000ff
        /*0d70*/ 	.word	0x00000000
        /*0d74*/ 	.short	0x010a
        /*0d76*/ 	.byte	0x09
	.zero		1


	//   ....[14]....
        /*0d78*/ 	.word	0x00004270
        /*0d7c*/ 	.word	0x000000e5
        /*0d80*/ 	.word	0x00000000
        /*0d84*/ 	.short	0x0101
        /*0d86*/ 	.byte	0x3f
	.zero		1


	//   ....[15]....
        /*0d88*/ 	.word	0x00005480
        /*0d8c*/ 	.word	0x00000018
        /*0d90*/ 	.word	0x00000000
        /*0d94*/ 	.short	0x0101
        /*0d96*/ 	.byte	0x3f
	.zero		1


	//   ....[16]....
        /*0d98*/ 	.word	0x0000f7c0
        /*0d9c*/ 	.word	0x0000000b
        /*0da0*/ 	.word	0x00000020
        /*0da4*/ 	.short	0x010a
        /*0da6*/ 	.byte	0x3f
	.zero		1


	//   ....[17]....
        /*0da8*/ 	.word	0x0000fc00
        /*0dac*/ 	.word	0x00000003
        /*0db0*/ 	.word	0x00000058
        /*0db4*/ 	.short	0x0101
        /*0db6*/ 	.byte	0x3f
	.zero		1


	//   ....[18]....
        /*0db8*/ 	.word	0x00010340
        /*0dbc*/ 	.word	0x00000007
        /*0dc0*/ 	.word	0x00000000
        /*0dc4*/ 	.short	0x010a
        /*0dc6*/ 	.byte	0x3f
	.zero		1


	//   ....[19]....
        /*0dc8*/ 	.word	0x000103c0
        /*0dcc*/ 	.word	0x00000009
        /*0dd0*/ 	.word	0x00000000
        /*0dd4*/ 	.short	0x010a
        /*0dd6*/ 	.byte	0x3f
	.zero		1


	//   ....[20]....
        /*0dd8*/ 	.word	0x00010450
        /*0ddc*/ 	.word	0x00000006
        /*0de0*/ 	.word	0x00000000
        /*0de4*/ 	.short	0x010a
        /*0de6*/ 	.byte	0x3f
	.zero		1


	//   ....[21]....
        /*0de8*/ 	.word	0x000104e0
        /*0dec*/ 	.word	0x00000003
        /*0df0*/ 	.word	0x00000000
        /*0df4*/ 	.short	0x010a
        /*0df6*/ 	.byte	0x3f
	.zero		1


	//   ....[22]....
        /*0df8*/ 	.word	0x00010550
        /*0dfc*/ 	.word	0x00000003
        /*0e00*/ 	.word	0x00000000
        /*0e04*/ 	.short	0x010a
        /*0e06*/ 	.byte	0x3f
	.zero		1


	//   ....[23]....
        /*0e08*/ 	.word	0x000105c0
        /*0e0c*/ 	.word	0x00000000
        /*0e10*/ 	.word	0x00000000
        /*0e14*/ 	.short	0x010a
        /*0e16*/ 	.byte	0x3f
	.zero		1


	//   ....[24]....
        /*0e18*/ 	.word	0x000106a0
        /*0e1c*/ 	.word	0x0000000b
        /*0e20*/ 	.word	0x00000020
        /*0e24*/ 	.short	0x010a
        /*0e26*/ 	.byte	0x3f
	.zero		1


	//   ....[25]....
        /*0e28*/ 	.word	0x00010770
        /*0e2c*/ 	.word	0x00000007
        /*0e30*/ 	.word	0x00000000
        /*0e34*/ 	.short	0x010a
        /*0e36*/ 	.byte	0x3f
	.zero		1


	//   ....[26]....
        /*0e38*/ 	.word	0x000107c0
        /*0e3c*/ 	.word	0x00000009
        /*0e40*/ 	.word	0x00000000
        /*0e44*/ 	.short	0x010a
        /*0e46*/ 	.byte	0x3f
	.zero		1


	//   ....[27]....
        /*0e48*/ 	.word	0x00010810
        /*0e4c*/ 	.word	0x00000006
        /*0e50*/ 	.word	0x00000000
        /*0e54*/ 	.short	0x010a
        /*0e56*/ 	.byte	0x3f
	.zero		1


	//----- nvinfo : EIATTR_NUM_MBARRIERS
	.align		4
.L_30:
        /*0e58*/ 	.byte	0x03, 0x38
        /*0e5a*/ 	.short	0x000a


	//----- nvinfo : EIATTR_EXIT_INSTR_OFFSETS
	.align		4
        /*0e5c*/ 	.byte	0x04, 0x1c
        /*0e5e*/ 	.short	(.L_32 - .L_31)


	//   ....[0]....
.L_31:
        /*0e60*/ 	.word	0x000009f0


	//   ....[1]....
        /*0e64*/ 	.word	0x00001280


	//   ....[2]....
        /*0e68*/ 	.word	0x0000ed80


	//   ....[3]....
        /*0e6c*/ 	.word	0x0000f310


	//   ....[4]....
        /*0e70*/ 	.word	0x00010530


	//----- nvinfo : EIATTR_MAX_THREADS
	.align		4
.L_32:
        /*0e74*/ 	.byte	0x04, 0x05
        /*0e76*/ 	.short	(.L_34 - .L_33)
.L_33:
        /*0e78*/ 	.word	0x00000180
        /*0e7c*/ 	.word	0x00000001
        /*0e80*/ 	.word	0x00000001


	//----- nvinfo : EIATTR_CRS_STACK_SIZE
	.align		4
.L_34:
        /*0e84*/ 	.byte	0x04, 0x1e
        /*0e86*/ 	.short	(.L_36 - .L_35)
.L_35:
        /*0e88*/ 	.word	0x00000000


	//----- nvinfo : EIATTR_CBANK_PARAM_SIZE
	.align		4
.L_36:
        /*0e8c*/ 	.byte	0x03, 0x19
        /*0e8e*/ 	.short	0x0470


	//----- nvinfo : EIATTR_PARAM_CBANK
	.align		4
        /*0e90*/ 	.byte	0x04, 0x0a
        /*0e92*/ 	.short	(.L_38 - .L_37)
	.align		4
.L_37:
        /*0e94*/ 	.word	index@(.nv.constant0._ZN7cutlass13device_kernelINS_4gemm6kernel13GemmUniversalIN4cute5tupleIJiiiiEEENS1_10collective13CollectiveMmaINS1_37MainloopSm90TmaGmmaWarpSpecializedFP8ILi4ENS5_IJNS4_1CILi4EEENSA_ILi2EEENSA_ILi1EEEEEENS1_35KernelTmaWarpSpecializedCooperativeEEENS5_IJNSA_ILi128EEENSA_ILi256EEESH_EEENS_12float_e4m3_tENS5_IJlSD_lEEESK_SL_NS4_8TiledMMAINS4_8MMA_AtomIJNS4_4SM904GMMA31MMA_64x256x32_F32E4M3E4M3_SS_TNILNSP_7ScaleInE1ELSR_1EEEEEENS4_6LayoutINS5_IJSC_SD_SD_EEENS5_IJSD_NSA_ILi0EEESW_EEEEENS5_IJNS4_10UnderscoreESZ_SZ_EEEEENS4_23SM90_TMA_LOAD_MULTICASTENS4_14ComposedLayoutINS4_7SwizzleILi3ELi4ELi3EEENS4_18smem_ptr_flag_bitsILi8EEENSU_INS5_IJNSA_ILi8EEESH_EEENS5_IJSH_SD_EEEEEEEvNS4_8identityES12_S1C_vS1D_EENS_8epilogue10collective6detail29Sm90TmaWarpSpecializedAdapterINS1G_15DefaultEpilogueISK_SL_SL_NS1F_6thread17LinearCombinationISK_Li1EffLNS1K_9ScaleType4KindE0ELNS_15FloatRoundStyleE2ESK_EENS1_15EpilogueDefaultEEEEEvvEEEEvNT_6ParamsE)
        /*0e98*/ 	.short	0x0210
        /*0e9a*/ 	.short	0x0470


	//----- nvinfo : EIATTR_SW_WAR
	.align		4
.L_38:
        /*0e9c*/ 	.byte	0x04, 0x36
        /*0e9e*/ 	.short	(.L_40 - .L_39)
.L_39:
        /*0ea0*/ 	.word	0x00000008
.L_40:


//--------------------- .nv.callgraph             --------------------------
	.section	.nv.callgraph,"",@"SHT_CUDA_CALLGRAPH"
	.align	4
	.sectionentsize	8
	.align		4
        /*0000*/ 	.word	0x00000000
	.align		4
        /*0004*/ 	.word	0xffffffff
	.align		4
        /*0008*/ 	.word	0x00000000
	.align		4
        /*000c*/ 	.word	0xfffffffe
	.align		4
        /*0010*/ 	.word	0x00000000
	.align		4
        /*0014*/ 	.word	0xfffffffd
	.align		4
        /*0018*/ 	.word	0x00000000
	.align		4
        /*001c*/ 	.word	0xfffffffc


//--------------------- .nv.constant4             --------------------------
	.section	.nv.constant4,"a",@progbits
	.align	8
	.align		8
.nv.constant4:
        /*0000*/ 	.dword	_ZN40_INTERNAL_25fd91da_4_k_cu_a65df518_219554cuda3std3__45__cpo5beginE
	.align		8
        /*0008*/ 	.dword	_ZN40_INTERNAL_25fd91da_4_k_cu_a65df518_219554cuda3std3__45__cpo3endE
	.align		8
        /*0010*/ 	.dword	_ZN40_INTERNAL_25fd91da_4_k_cu_a65df518_219554cuda3std3__45__cpo6cbeginE
	.align		8
        /*0018*/ 	.dword	_ZN40_INTERNAL_25fd91da_4_k_cu_a65df518_219554cuda3std3__45__cpo4cendE
	.align		8
        /*0020*/ 	.dword	_ZN40_INTERNAL_25fd91da_4_k_cu_a65df518_219554cuda3std3__442_GLOBAL__N__25fd91da_4_k_cu_a65df518_219556ignoreE
	.align		8
        /*0028*/ 	.dword	_ZN40_INTERNAL_25fd91da_4_k_cu_a65df518_219554cuda3std3__419piecewise_constructE
	.align		8
        /*0030*/ 	.dword	_ZN40_INTERNAL_25fd91da_4_k_cu_a65df518_219554cuda3std3__48in_placeE
	.align		8
        /*0038*/ 	.dword	_ZN40_INTERNAL_25fd91da_4_k_cu_a65df518_219554cuda3std6ranges3__45__cpo4swapE
	.align		8
        /*0040*/ 	.dword	_ZN40_INTERNAL_25fd91da_4_k_cu_a65df518_219554cuda3std6ranges3__45__cpo9iter_moveE
	.align		8
        /*0048*/ 	.dword	_ZN40_INTERNAL_25fd91da_4_k_cu_a65df518_219554cute7productE
	.align		8
        /*0050*/ 	.dword	_ZN40_INTERNAL_25fd91da_4_k_cu_a65df518_219554cute1_E


//--------------------- .text._ZN7cutlass13device_kernelINS_4gemm6kernel13GemmUniversalIN4cute5tupleIJiiiiEEENS1_10collective13CollectiveMmaINS1_37MainloopSm90TmaGmmaWarpSpecializedFP8ILi4ENS5_IJNS4_1CILi4EEENSA_ILi2EEENSA_ILi1EEEEEENS1_35KernelTmaWarpSpecializedCooperativeEEENS5_IJNSA_ILi128EEENSA_ILi256EEESH_EEENS_12float_e4m3_tENS5_IJlSD_lEEESK_SL_NS4_8TiledMMAINS4_8MMA_AtomIJNS4_4SM904GMMA31MMA_64x256x32_F32E4M3E4M3_SS_TNILNSP_7ScaleInE1ELSR_1EEEEEENS4_6LayoutINS5_IJSC_SD_SD_EEENS5_IJSD_NSA_ILi0EEESW_EEEEENS5_IJNS4_10UnderscoreESZ_SZ_EEEEENS4_23SM90_TMA_LOAD_MULTICASTENS4_14ComposedLayoutINS4_7SwizzleILi3ELi4ELi3EEENS4_18smem_ptr_flag_bitsILi8EEENSU_INS5_IJNSA_ILi8EEESH_EEENS5_IJSH_SD_EEEEEEEvNS4_8identityES12_S1C_vS1D_EENS_8epilogue10collective6detail29Sm90TmaWarpSpecializedAdapterINS1G_15DefaultEpilogueISK_SL_SL_NS1F_6thread17LinearCombinationISK_Li1EffLNS1K_9ScaleType4KindE0ELNS_15FloatRoundStyleE2ESK_EENS1_15EpilogueDefaultEEEEEvvEEEEvNT_6ParamsE --------------------------
	.section	.text._ZN7cutlass13device_kernelINS_4gemm6kernel13GemmUniversalIN4cute5tupleIJiiiiEEENS1_10collective13CollectiveMmaINS1_37MainloopSm90TmaGmmaWarpSpecializedFP8ILi4ENS5_IJNS4_1CILi4EEENSA_ILi2EEENSA_ILi1EEEEEENS1_35KernelTmaWarpSpecializedCooperativeEEENS5_IJNSA_ILi128EEENSA_ILi256EEESH_EEENS_12float_e4m3_tENS5_IJlSD_lEEESK_SL_NS4_8TiledMMAINS4_8MMA_AtomIJNS4_4SM904GMMA31MMA_64x256x32_F32E4M3E4M3_SS_TNILNSP_7ScaleInE1ELSR_1EEEEEENS4_6LayoutINS5_IJSC_SD_SD_EEENS5_IJSD_NSA_ILi0EEESW_EEEEENS5_IJNS4_10UnderscoreESZ_SZ_EEEEENS4_23SM90_TMA_LOAD_MULTICASTENS4_14ComposedLayoutINS4_7SwizzleILi3ELi4ELi3EEENS4_18smem_ptr_flag_bitsILi8EEENSU_INS5_IJNSA_ILi8EEESH_EEENS5_IJSH_SD_EEEEEEEvNS4_8identityES12_S1C_vS1D_EENS_8epilogue10collective6detail29Sm90TmaWarpSpecializedAdapterINS1G_15DefaultEpilogueISK_SL_SL_NS1F_6thread17LinearCombinationISK_Li1EffLNS1K_9ScaleType4KindE0ELNS_15FloatRoundStyleE2ESK_EENS1_15EpilogueDefaultEEEEEvvEEEEvNT_6ParamsE,"ax",@progbits
	.align	128
.text._ZN7cutlass13device_kernelINS_4gemm6kernel13GemmUniversalIN4cute5tupleIJiiiiEEENS1_10collective13CollectiveMmaINS1_37MainloopSm90TmaGmmaWarpSpecializedFP8ILi4ENS5_IJNS4_1CILi4EEENSA_ILi2EEENSA_ILi1EEEEEENS1_35KernelTmaWarpSpecializedCooperativeEEENS5_IJNSA_ILi128EEENSA_ILi256EEESH_EEENS_12float_e4m3_tENS5_IJlSD_lEEESK_SL_NS4_8TiledMMAINS4_8MMA_AtomIJNS4_4SM904GMMA31MMA_64x256x32_F32E4M3E4M3_SS_TNILNSP_7ScaleInE1ELSR_1EEEEEENS4_6LayoutINS5_IJSC_SD_SD_EEENS5_IJSD_NSA_ILi0EEESW_EEEEENS5_IJNS4_10UnderscoreESZ_SZ_EEEEENS4_23SM90_TMA_LOAD_MULTICASTENS4_14ComposedLayoutINS4_7SwizzleILi3ELi4ELi3EEENS4_18smem_ptr_flag_bitsILi8EEENSU_INS5_IJNSA_ILi8EEESH_EEENS5_IJSH_SD_EEEEEEEvNS4_8identityES12_S1C_vS1D_EENS_8epilogue10collective6detail29Sm90TmaWarpSpecializedAdapterINS1G_15DefaultEpilogueISK_SL_SL_NS1F_6thread17LinearCombinationISK_Li1EffLNS1K_9ScaleType4KindE0ELNS_15FloatRoundStyleE2ESK_EENS1_15EpilogueDefaultEEEEEvvEEEEvNT_6ParamsE:
        .type           _ZN7cutlass13device_kernelINS_4gemm6kernel13GemmUniversalIN4cute5tupleIJiiiiEEENS1_10collective13CollectiveMmaINS1_37MainloopSm90TmaGmmaWarpSpecializedFP8ILi4ENS5_IJNS4_1CILi4EEENSA_ILi2EEENSA_ILi1EEEEEENS1_35KernelTmaWarpSpecializedCooperativeEEENS5_IJNSA_ILi128EEENSA_ILi256EEESH_EEENS_12float_e4m3_tENS5_IJlSD_lEEESK_SL_NS4_8TiledMMAINS4_8MMA_AtomIJNS4_4SM904GMMA31MMA_64x256x32_F32E4M3E4M3_SS_TNILNSP_7ScaleInE1ELSR_1EEEEEENS4_6LayoutINS5_IJSC_SD_SD_EEENS5_IJSD_NSA_ILi0EEESW_EEEEENS5_IJNS4_10UnderscoreESZ_SZ_EEEEENS4_23SM90_TMA_LOAD_MULTICASTENS4_14ComposedLayoutINS4_7SwizzleILi3ELi4ELi3EEENS4_18smem_ptr_flag_bitsILi8EEENSU_INS5_IJNSA_ILi8EEESH_EEENS5_IJSH_SD_EEEEEEEvNS4_8identityES12_S1C_vS1D_EENS_8epilogue10collective6detail29Sm90TmaWarpSpecializedAdapterINS1G_15DefaultEpilogueISK_SL_SL_NS1F_6thread17LinearCombinationISK_Li1EffLNS1K_9ScaleType4KindE0ELNS_15FloatRoundStyleE2ESK_EENS1_15EpilogueDefaultEEEEEvvEEEEvNT_6ParamsE,@function
        .size           _ZN7cutlass13device_kernelINS_4gemm6kernel13GemmUniversalIN4cute5tupleIJiiiiEEENS1_10collective13CollectiveMmaINS1_37MainloopSm90TmaGmmaWarpSpecializedFP8ILi4ENS5_IJNS4_1CILi4EEENSA_ILi2EEENSA_ILi1EEEEEENS1_35KernelTmaWarpSpecializedCooperativeEEENS5_IJNSA_ILi128EEENSA_ILi256EEESH_EEENS_12float_e4m3_tENS5_IJlSD_lEEESK_SL_NS4_8TiledMMAINS4_8MMA_AtomIJNS4_4SM904GMMA31MMA_64x256x32_F32E4M3E4M3_SS_TNILNSP_7ScaleInE1ELSR_1EEEEEENS4_6LayoutINS5_IJSC_SD_SD_EEENS5_IJSD_NSA_ILi0EEESW_EEEEENS5_IJNS4_10UnderscoreESZ_SZ_EEEEENS4_23SM90_TMA_LOAD_MULTICASTENS4_14ComposedLayoutINS4_7SwizzleILi3ELi4ELi3EEENS4_18smem_ptr_flag_bitsILi8EEENSU_INS5_IJNSA_ILi8EEESH_EEENS5_IJSH_SD_EEEEEEEvNS4_8identityES12_S1C_vS1D_EENS_8epilogue10collective6detail29Sm90TmaWarpSpecializedAdapterINS1G_15DefaultEpilogueISK_SL_SL_NS1F_6thread17LinearCombinationISK_Li1EffLNS1K_9ScaleType4KindE0ELNS_15FloatRoundStyleE2ESK_EENS1_15EpilogueDefaultEEEEEvvEEEEvNT_6ParamsE,(.L_x_332 - _ZN7cutlass13device_kernelINS_4gemm6kernel13GemmUniversalIN4cute5tupleIJiiiiEEENS1_10collective13CollectiveMmaINS1_37MainloopSm90TmaGmmaWarpSpecializedFP8ILi4ENS5_IJNS4_1CILi4EEENSA_ILi2EEENSA_ILi1EEEEEENS1_35KernelTmaWarpSpecializedCooperativeEEENS5_IJNSA_ILi128EEENSA_ILi256EEESH_EEENS_12float_e4m3_tENS5_IJlSD_lEEESK_SL_NS4_8TiledMMAINS4_8MMA_AtomIJNS4_4SM904GMMA31MMA_64x256x32_F32E4M3E4M3_SS_TNILNSP_7ScaleInE1ELSR_1EEEEEENS4_6LayoutINS5_IJSC_SD_SD_EEENS5_IJSD_NSA_ILi0EEESW_EEEEENS5_IJNS4_10UnderscoreESZ_SZ_EEEEENS4_23SM90_TMA_LOAD_MULTICASTENS4_14ComposedLayoutINS4_7SwizzleILi3ELi4ELi3EEENS4_18smem_ptr_flag_bitsILi8EEENSU_INS5_IJNSA_ILi8EEESH_EEENS5_IJSH_SD_EEEEEEEvNS4_8identityES12_S1C_vS1D_EENS_8epilogue10collective6detail29Sm90TmaWarpSpecializedAdapterINS1G_15DefaultEpilogueISK_SL_SL_NS1F_6thread17LinearCombinationISK_Li1EffLNS1K_9ScaleType4KindE0ELNS_15FloatRoundStyleE2ESK_EENS1_15EpilogueDefaultEEEEEvvEEEEvNT_6ParamsE)
        .other          _ZN7cutlass13device_kernelINS_4gemm6kernel13GemmUniversalIN4cute5tupleIJiiiiEEENS1_10collective13CollectiveMmaINS1_37MainloopSm90TmaGmmaWarpSpecializedFP8ILi4ENS5_IJNS4_1CILi4EEENSA_ILi2EEENSA_ILi1EEEEEENS1_35KernelTmaWarpSpecializedCooperativeEEENS5_IJNSA_ILi128EEENSA_ILi256EEESH_EEENS_12float_e4m3_tENS5_IJlSD_lEEESK_SL_NS4_8TiledMMAINS4_8MMA_AtomIJNS4_4SM904GMMA31MMA_64x256x32_F32E4M3E4M3_SS_TNILNSP_7ScaleInE1ELSR_1EEEEEENS4_6LayoutINS5_IJSC_SD_SD_EEENS5_IJSD_NSA_ILi0EEESW_EEEEENS5_IJNS4_10UnderscoreESZ_SZ_EEEEENS4_23SM90_TMA_LOAD_MULTICASTENS4_14ComposedLayoutINS4_7SwizzleILi3ELi4ELi3EEENS4_18smem_ptr_flag_bitsILi8EEENSU_INS5_IJNSA_ILi8EEESH_EEENS5_IJSH_SD_EEEEEEEvNS4_8identityES12_S1C_vS1D_EENS_8epilogue10collective6detail29Sm90TmaWarpSpecializedAdapterINS1G_15DefaultEpilogueISK_SL_SL_NS1F_6thread17LinearCombinationISK_Li1EffLNS1K_9ScaleType4KindE0ELNS_15FloatRoundStyleE2ESK_EENS1_15EpilogueDefaultEEEEEvvEEEEvNT_6ParamsE,@"STO_CUDA_ENTRY STV_DEFAULT"
_ZN7cutlass13device_kernelINS_4gemm6kernel13GemmUniversalIN4cute5tupleIJiiiiEEENS1_10collective13CollectiveMmaINS1_37MainloopSm90TmaGmmaWarpSpecializedFP8ILi4ENS5_IJNS4_1CILi4EEENSA_ILi2EEENSA_ILi1EEEEEENS1_35KernelTmaWarpSpecializedCooperativeEEENS5_IJNSA_ILi128EEENSA_ILi256EEESH_EEENS_12float_e4m3_tENS5_IJlSD_lEEESK_SL_NS4_8TiledMMAINS4_8MMA_AtomIJNS4_4SM904GMMA31MMA_64x256x32_F32E4M3E4M3_SS_TNILNSP_7ScaleInE1ELSR_1EEEEEENS4_6LayoutINS5_IJSC_SD_SD_EEENS5_IJSD_NSA_ILi0EEESW_EEEEENS5_IJNS4_10UnderscoreESZ_SZ_EEEEENS4_23SM90_TMA_LOAD_MULTICASTENS4_14ComposedLayoutINS4_7SwizzleILi3ELi4ELi3EEENS4_18smem_ptr_flag_bitsILi8EEENSU_INS5_IJNSA_ILi8EEESH_EEENS5_IJSH_SD_EEEEEEEvNS4_8identityES12_S1C_vS1D_EENS_8epilogue10collective6detail29Sm90TmaWarpSpecializedAdapterINS1G_15DefaultEpilogueISK_SL_SL_NS1F_6thread17LinearCombinationISK_Li1EffLNS1K_9ScaleType4KindE0ELNS_15FloatRoundStyleE2ESK_EENS1_15EpilogueDefaultEEEEEvvEEEEvNT_6ParamsE:
[----:B------:R-:W0:Y:S02]  /*0000*/  LDC R1, c[0x0][0x28] ;  /* 0x00000a00ff017b82 */ /* 0x000e240000000800 */
[----:B0-----:R-:W-:Y:S01]  /*0010*/  VIADD R1, R1, 0xffffff08 ;  /* 0xffffff0801017836 */ /* 0x001fe20000000000 */
[----:B------:R-:W0:Y:S01]  /*0020*/  S2R R4, SR_TID.X ;  /* 0x0000000000047919 */ /* 0x000e220000002100 */
[----:B------:R-:W-:Y:S01]  /*0030*/  ELECT P0, URZ, PT ;  /* 0x00000000003f782f */ /* 0x000fe20003800000 */
[----:B------:R-:W-:Y:S01]  /*0040*/  BSSY B0, `(.L_x_0) ;  /* 0x0000015000007945 */ /* 0x000fe20003800000 */
[--C-:B0-----:R-:W-:Y:S02]  /*0050*/  SHF.R.U32.HI R0, RZ, 0x5, R4.reuse ;  /* 0x00000005ff007819 */ /* 0x101fe40000011604 */
[----:B------:R-:W-:-:S03]  /*0060*/  SHF.R.U32.HI R2, RZ, 0x7, R4 ;  /* 0x00000007ff027819 */ /* 0x000fc60000011604 */
[----:B------:R-:W0:Y:S04]  /*0070*/  SHFL.IDX PT, R3, R0, RZ, 0x1f ;  /* 0x00001fff00037589 */ /* 0x000e2800000e0000 */
[----:B------:R-:W1:Y:S01]  /*0080*/  SHFL.IDX PT, R2, R2, RZ, 0x1f ;  /* 0x00001fff02027589 */ /* 0x000e6200000e0000 */
[----:B0-----:R-:W-:Y:S02]  /*0090*/  R2UR UR4, R3 ;  /* 0x00000000030472ca */ /* 0x001fe400000e0000 */
[----:B-1----:R-:W-:-:S11]  /*00a0*/  R2UR UR6, R2 ;  /* 0x00000000020672ca */ /* 0x002fd600000e0000 */
[----:B------:R-:W-:Y:S02]  /*00b0*/  USHF.R.S32.HI UR5, URZ, 0x1f, UR4 ;  /* 0x0000001f3f057899 */ /* 0x000fe40008011404 */
[----:B------:R-:W-:Y:S02]  /*00c0*/  ISETP.NE.OR P0, PT, RZ, UR4, !P0 ;  /* 0x00000004ff007c0c */ /* 0x000fe4000c705670 */
[----:B------:R-:W-:-:S04]  /*00d0*/  ULEA.HI UR5, UR5, UR4, URZ, 0x2 ;  /* 0x0000000405057291 */ /* 0x000fc8000f8f103f */
[----:B------:R-:W-:-:S04]  /*00e0*/  ULOP3.LUT UR5, UR5, 0xfffffffc, URZ, 0xc0, !UPT ;  /* 0xfffffffc05057892 */ /* 0x000fc8000f8ec03f */
[----:B------:R-:W-:-:S03]  /*00f0*/  UIADD3 UR8, UR4, -UR5, URZ ;  /* 0x8000000504087290 */ /* 0x000fc6000fffe03f */
[----:B------:R-:W-:Y:S09]  /*0100*/  @P0 BRA `(.L_x_1) ;  /* 0x0000000000200947 */ /* 0x000ff20003800000 */
[----:B------:R-:W-:Y:S02]  /*0110*/  ULDC.64 UR4, c[0x0][0x198] ;  /* 0x0000660000047ab9 */ /* 0x000fe40000000a00 */
[----:B------:R-:W-:Y:S02]  /*0120*/  UIADD3 UR10, UP0, UR4, 0xf0, URZ ;  /* 0x000000f0040a7890 */ /* 0x000fe4000ff1e03f */
[----:B------:R-:W-:Y:S02]  /*0130*/  UIADD3 UR4, UP1, UR4, 0x1f0, URZ ;  /* 0x000001f004047890 */ /* 0x000fe4000ff3e03f */
[----:B------:R-:W-:Y:S02]  /*0140*/  UIADD3.X UR11, URZ, UR5, URZ, UP0, !UPT ;  /* 0x000000053f0b7290 */ /* 0x000fe400087fe43f */
[----:B------:R-:W-:-:S07]  /*0150*/  UIADD3.X UR5, URZ, UR5, URZ, UP1, !UPT ;  /* 0x000000053f057290 */ /* 0x000fce0008ffe43f */
[----:B------:R0:W-:Y:S02]  /*0160*/  UTMACCTL.PF [UR10] ;  /* 0x000000000a0079b9 */ /* 0x0001e40008040000 */
[----:B------:R0:W-:Y:S02]  /*0170*/  UTMACCTL.PF [UR4] ;  /* 0x00000000040079b9 */ /* 0x0001e40008040000 */
[----:B0-----:R-:W-:Y:S01]  /*0180*/  NOP ;  /* 0x0000000000007918 */ /* 0x001fe20000000000 */
.L_x_1:
[----:B------:R-:W-:Y:S05]  /*0190*/  BSYNC B0 ;  /* 0x0000000000007941 */ /* 0x000fea0003800000 */
.L_x_0:
[----:B------:R-:W0:Y:S01]  /*01a0*/  SHFL.IDX PT, R3, R0, RZ, 0x1f ;  /* 0x00001fff00037589 */ /* 0x000e2200000e0000 */
[----:B------:R-:W-:Y:S01]  /*01b0*/  UISETP.NE.AND UP0, UPT, UR8, 0x3, UPT ;  /* 0x000000030800788c */ /* 0x000fe2000bf05270 */
[----:B------:R-:W-:Y:S01]  /*01c0*/  SHF.R.S32.HI R2, RZ, 0x1f, R4 ;  /* 0x0000001fff027819 */ /* 0x000fe20000011404 */
[----:B------:R-:W-:Y:S02]  /*01d0*/  UIADD3 UR10, UR6, -0x1, URZ ;  /* 0xffffffff060a7890 */ /* 0x000fe4000fffe03f */
[----:B------:R-:W-:Y:S01]  /*01e0*/  ISETP.NE.AND P1, PT, RZ, UR6, PT ;  /* 0x00000006ff007c0c */ /* 0x000fe2000bf25270 */
[----:B------:R-:W-:Y:S01]  /*01f0*/  UISETP.EQ.OR UP0, UPT, UR8, URZ, !UP0 ;  /* 0x0000003f0800728c */ /* 0x000fe2000c702670 */
[----:B------:R-:W-:Y:S01]  /*0200*/  LEA.HI R2, R2, R4, RZ, 0x7 ;  /* 0x0000000402027211 */ /* 0x000fe200078f38ff */
[----:B------:R-:W-:Y:S02]  /*0210*/  UISETP.GE.U32.AND UP1, UPT, UR10, 0x2, UPT ;  /* 0x000000020a00788c */ /* 0x000fe4000bf26070 */
[----:B------:R-:W-:-:S04]  /*0220*/  UISETP.EQ.AND UP0, UPT, UR6, URZ, UP0 ;  /* 0x0000003f0600728c */ /* 0x000fc80008702270 */
[----:B------:R-:W-:-:S04]  /*0230*/  USEL UR13, URZ, 0x1, !UP0 ;  /* 0x000000013f0d7887 */ /* 0x000fc8000c000000 */
[----:B------:R-:W-:Y:S01]  /*0240*/  USEL UR13, UR13, 0x2, UP1 ;  /* 0x000000020d0d7887 */ /* 0x000fe20008800000 */
[----:B0-----:R-:W-:-:S13]  /*0250*/  ISETP.NE.AND P0, PT, R3, RZ, PT ;  /* 0x000000ff0300720c */ /* 0x001fda0003f05270 */
[----:B------:R-:W-:Y:S05]  /*0260*/  @P0 BRA `(.L_x_2) ;  /* 0x0000000000580947 */ /* 0x000fea0003800000 */
[----:B------:R-:W0:Y:S01]  /*0270*/  S2UR UR9, SR_CgaCtaId ;  /* 0x00000000000979c3 */ /* 0x000e220000008800 */
[----:B------:R-:W-:Y:S01]  /*0280*/  UMOV UR4, 0x400 ;  /* 0x0000040000047882 */ /* 0x000fe20000000000 */
[----:B------:R-:W-:Y:S01]  /*0290*/  UMOV UR5, 0x1 ;  /* 0x0000000100057882 */ /* 0x000fe20000000000 */
[----:B------:R-:W-:Y:S01]  /*02a0*/  UMOV UR6, 0xa ;  /* 0x0000000a00067882 */ /* 0x000fe20000000000 */
[----:B------:R-:W-:Y:S01]  /*02b0*/  ELECT P0, URZ, PT ;  /* 0x00000000003f782f */ /* 0x000fe20003800000 */
[----:B------:R-:W-:-:S04]  /*02c0*/  UIADD3 UR6, -UR6, 0x100000, URZ ;  /* 0x0010000006067890 */ /* 0x000fc8000fffe13f */
[----:B------:R-:W-:Y:S02]  /*02d0*/  USHF.L.U32 UR7, UR6, 0xb, URZ ;  /* 0x0000000b06077899 */ /* 0x000fe4000800063f */
[----:B------:R-:W-:Y:S02]  /*02e0*/  USHF.L.U32 UR6, UR6, 0x1, URZ ;  /* 0x0000000106067899 */ /* 0x000fe4000800063f */
[----:B0-----:R-:W-:Y:S02]  /*02f0*/  ULEA UR9, UR9, UR4, 0x18 ;  /* 0x0000000409097291 */ /* 0x001fe4000f8ec03f */
[----:B------:R-:W-:-:S04]  /*0300*/  UIADD3 UR4, -UR5, 0x100000, URZ ;  /* 0x0010000005047890 */ /* 0x000fc8000fffe13f */
[----:B------:R-:W-:Y:S02]  /*0310*/  USHF.L.U32 UR5, UR4, 0xb, URZ ;  /* 0x0000000b04057899 */ /* 0x000fe4000800063f */
[----:B------:R-:W-:Y:S01]  /*0320*/  USHF.L.U32 UR4, UR4, 0x1, URZ ;  /* 0x0000000104047899 */ /* 0x000fe2000800063f */
[----:B------:R-:W0:Y:S11]  /*0330*/  FENCE.VIEW.ASYNC.S ;  /* 0x00000000000073c6 */ /* 0x000e360000000000 */
[----:B0-----:R0:W1:Y:S01]  /*0340*/  SYNCS.EXCH.64 URZ, [UR9], UR4 ;  /* 0x00000004093f75b2 */ /* 0x0010620008000100 */
[----:B------:R0:W2:Y:S01]  /*0350*/  SYNCS.EXCH.64 URZ, [UR9+0x20], UR6 ;  /* 0x00002006093f75b2 */ /* 0x0000a20008000100 */
[----:B------:R0:W3:Y:S01]  /*0360*/  SYNCS.EXCH.64 URZ, [UR9+0x8], UR4 ;  /* 0x00000804093f75b2 */ /* 0x0000e20008000100 */
[----:B------:R0:W4:Y:S01]  /*0370*/  SYNCS.EXCH.64 URZ, [UR9+0x28], UR6 ;  /* 0x00002806093f75b2 */ /* 0x0001220008000100 */
[----:B------:R0:W0:Y:S01]  /*0380*/  SYNCS.EXCH.64 URZ, [UR9+0x10], UR4 ;  /* 0x00001004093f75b2 */ /* 0x0000220008000100 */
[----:B------:R0:W0:Y:S01]  /*0390*/  SYNCS.EXCH.64 URZ, [UR9+0x30], UR6 ;  /* 0x00003006093f75b2 */ /* 0x0000220008000100 */
[----:B------:R0:W0:Y:S01]  /*03a0*/  SYNCS.EXCH.64 URZ, [UR9+0x18], UR4 ;  /* 0x00001804093f75b2 */ /* 0x0000220008000100 */
[----:B------:R0:W0:Y:S01]  /*03b0*/  SYNCS.EXCH.64 URZ, [UR9+0x38], UR6 ;  /* 0x00003806093f75b2 */ /* 0x0000220008000100 */
[----:B------:R-:W-:Y:S01]  /*03c0*/  NOP ;  /* 0x0000000000007918 */ /* 0x000fe20000000000 */
.L_x_2:
[----:B------:R-:W5:Y:S01]  /*03d0*/  SHFL.IDX PT, R0, R0, RZ, 0x1f ;  /* 0x00001fff00007589 */ /* 0x000f6200000e0000 */
[----:B0-----:R-:W0:Y:S01]  /*03e0*/  S2UR UR9, SR_CTAID.X ;  /* 0x00000000000979c3 */ /* 0x001e220000002500 */
[----:B------:R-:W-:Y:S02]  /*03f0*/  LOP3.LUT R2, R2, 0xffffff80, RZ, 0xc0, !PT ;  /* 0xffffff8002027812 */ /* 0x000fe400078ec0ff */
[----:B------:R-:W-:Y:S02]  /*0400*/  ELECT P0, URZ, PT ;  /* 0x00000000003f782f */ /* 0x000fe40003800000 */
[----:B------:R-:W-:Y:S01]  /*0410*/  SHF.R.S32.HI R8, RZ, 0x1f, R3 ;  /* 0x0000001fff087819 */ /* 0x000fe20000011403 */
[----:B------:R-:W-:Y:S01]  /*0420*/  ULDC UR4, c[0x0][0x150] ;  /* 0x0000540000047ab9 */ /* 0x000fe20000000800 */
[----:B------:R-:W-:Y:S01]  /*0430*/  NOP ;  /* 0x0000000000007918 */ /* 0x000fe20000000000 */
[----:B------:R-:W-:Y:S01]  /*0440*/  IMAD.IADD R4, R4, 0x1, -R2 ;  /* 0x0000000104047824 */ /* 0x000fe200078e0a02 */
[----:B------:R-:W-:Y:S01]  /*0450*/  LEA.HI R8, R8, R3, RZ, 0x2 ;  /* 0x0000000308087211 */ /* 0x000fe200078f10ff */
[----:B------:R-:W1:Y:S01]  /*0460*/  S2R R2, SR_CTAID.Y ;  /* 0x0000000000027919 */ /* 0x000e620000002600 */
[----:B------:R-:W2:Y:S01]  /*0470*/  LDC R9, c[0x0][0x144] ;  /* 0x00005100ff097b82 */ /* 0x000ea20000000800 */
[----:B------:R-:W-:Y:S01]  /*0480*/  NOP ;  /* 0x0000000000007918 */ /* 0x000fe20000000000 */
[----:B------:R-:W-:-:S02]  /*0490*/  SHF.R.S32.HI R5, RZ, 0x1f, R4 ;  /* 0x0000001fff057819 */ /* 0x000fc40000011404 */
[----:B------:R-:W-:Y:S02]  /*04a0*/  LOP3.LUT R8, R8, 0x3ffffffc, RZ, 0xc0, !PT ;  /* 0x3ffffffc08087812 */ /* 0x000fe400078ec0ff */
[----:B------:R-:W-:Y:S02]  /*04b0*/  LEA.HI R5, R5, R4, RZ, 0x3 ;  /* 0x0000000405057211 */ /* 0x000fe400078f18ff */
[----:B------:R-:W3:Y:S01]  /*04c0*/  LDC R11, c[0x0][0x148] ;  /* 0x00005200ff0b7b82 */ /* 0x000ee20000000800 */
[----:B------:R-:W-:Y:S01]  /*04d0*/  IMAD.IADD R8, R3, 0x1, -R8 ;  /* 0x0000000103087824 */ /* 0x000fe200078e0a08 */
[--C-:B------:R-:W-:Y:S02]  /*04e0*/  SHF.R.S32.HI R6, RZ, 0x3, R5.reuse ;  /* 0x00000003ff067819 */ /* 0x100fe40000011405 */
[----:B------:R-:W-:Y:S02]  /*04f0*/  SHF.R.S32.HI R5, RZ, 0x1f, R5 ;  /* 0x0000001fff057819 */ /* 0x000fe40000011405 */
[----:B-----5:R-:W-:-:S02]  /*0500*/  ISETP.NE.OR P0, PT, R0, RZ, !P0 ;  /* 0x000000ff0000720c */ /* 0x020fc40004705670 */
[----:B------:R-:W-:Y:S02]  /*0510*/  LEA.HI R5, R5, R6, RZ, 0x2 ;  /* 0x0000000605057211 */ /* 0x000fe400078f10ff */
[----:B0-----:R-:W-:Y:S02]  /*0520*/  I2FP.F32.U32 R0, UR9 ;  /* 0x0000000900007c45 */ /* 0x001fe40008201000 */
[----:B------:R-:W-:-:S03]  /*0530*/  LOP3.LUT R5, R5, 0xfffffffc, RZ, 0xc0, !PT ;  /* 0xfffffffc05057812 */ /* 0x000fc600078ec0ff */
[----:B------:R-:W-:Y:S01]  /*0540*/  FMUL R7, R0, UR4 ;  /* 0x0000000400077c20 */ /* 0x000fe20008400000 */
[----:B------:R-:W-:Y:S01]  /*0550*/  ULDC UR4, c[0x0][0x154] ;  /* 0x0000550000047ab9 */ /* 0x000fe20000000800 */
[----:B------:R-:W-:Y:S02]  /*0560*/  IMAD.IADD R5, R6, 0x1, -R5 ;  /* 0x0000000106057824 */ /* 0x000fe400078e0a05 */
[----:B------:R-:W-:Y:S01]  /*0570*/  VOTEU.ALL UP0, P0 ;  /* 0x00000000003f7886 */ /* 0x000fe20000000000 */
[----:B------:R-:W-:Y:S01]  /*0580*/  VOTEU.ALL UP1, P0 ;  /* 0x00000000003f7886 */ /* 0x000fe20000020000 */
[----:B------:R-:W0:Y:S01]  /*0590*/  F2I.U32.TRUNC.NTZ R7, R7 ;  /* 0x0000000700077305 */ /* 0x000e22000020f000 */
[----:B------:R-:W-:Y:S01]  /*05a0*/  IMAD R5, R8, 0x4, R5 ;  /* 0x0000000408057824 */ /* 0x000fe200078e0205 */
[----:B-1----:R-:W-:Y:S01]  /*05b0*/  I2FP.F32.U32 R8, R2 ;  /* 0x0000000200087245 */ /* 0x002fe20000201000 */
[----:B------:R-:W1:Y:S01]  /*05c0*/  @!UP0 S2UR UR7, SR_CgaCtaId ;  /* 0x00000000000789c3 */ /* 0x000e620000008800 */
[----:B------:R-:W-:-:S02]  /*05d0*/  @!UP0 UMOV UR6, 0x400 ;  /* 0x0000040000068882 */ /* 0x000fc40000000000 */
[----:B------:R-:W-:Y:S01]  /*05e0*/  SHF.R.S32.HI R0, RZ, 0x1f, R5 ;  /* 0x0000001fff007819 */ /* 0x000fe20000011405 */
[----:B------:R-:W-:Y:S01]  /*05f0*/  FMUL R8, R8, UR4 ;  /* 0x0000000408087c20 */ /* 0x000fe20008400000 */
[----:B------:R-:W-:Y:S02]  /*0600*/  UMOV UR4, 0x20 ;  /* 0x0000002000047882 */ /* 0x000fe40000000000 */
[----:B------:R-:W-:Y:S01]  /*0610*/  LEA.HI R0, R0, R5, RZ, 0x2 ;  /* 0x0000000500007211 */ /* 0x000fe200078f10ff */
[----:B------:R-:W-:-:S04]  /*0620*/  @!UP0 UIADD3 UR4, -UR4, 0x100000, URZ ;  /* 0x0010000004048890 */ /* 0x000fc8000fffe13f */
[----:B------:R-:W-:Y:S02]  /*0630*/  @!UP0 USHF.L.U32 UR5, UR4, 0xb, URZ ;  /* 0x0000000b04058899 */ /* 0x000fe4000800063f */
[----:B------:R-:W-:Y:S01]  /*0640*/  @!UP0 USHF.L.U32 UR4, UR4, 0x1, URZ ;  /* 0x0000000104048899 */ /* 0x000fe2000800063f */
[----:B------:R-:W5:Y:S01]  /*0650*/  F2I.U32.TRUNC.NTZ R8, R8 ;  /* 0x0000000800087305 */ /* 0x000f62000020f000 */
[----:B------:R-:W-:Y:S01]  /*0660*/  LOP3.LUT R6, R0, 0xfffffffc, RZ, 0xc0, !PT ;  /* 0xfffffffc00067812 */ /* 0x000fe200078ec0ff */
[----:B0-----:R-:W-:-:S04]  /*0670*/  IMAD.MOV R10, RZ, RZ, -R7 ;  /* 0x000000ffff0a7224 */ /* 0x001fc800078e0a07 */
[----:B--2---:R-:W-:Y:S02]  /*0680*/  IMAD R0, R9, R10, UR9 ;  /* 0x0000000909007e24 */ /* 0x004fe4000f8e020a */
[C---:B------:R-:W-:Y:S02]  /*0690*/  IMAD.IADD R7, R5.reuse, 0x1, -R6 ;  /* 0x0000000105077824 */ /* 0x040fe400078e0a06 */
[----:B------:R-:W-:-:S03]  /*06a0*/  IMAD.SHL.U32 R6, R5, 0x4, RZ ;  /* 0x0000000405067824 */ /* 0x000fc600078e00ff */
[----:B------:R-:W-:Y:S01]  /*06b0*/  ISETP.NE.AND P2, PT, R7, R0, PT ;  /* 0x000000000700720c */ /* 0x000fe20003f45270 */
[----:B-1----:R-:W-:Y:S01]  /*06c0*/  @!UP0 ULEA UR6, UR7, UR6, 0x18 ;  /* 0x0000000607068291 */ /* 0x002fe2000f8ec03f */
[----:B------:R-:W-:Y:S01]  /*06d0*/  LOP3.LUT R13, R5, 0xc, R6, 0x78, !PT ;  /* 0x0000000c050d7812 */ /* 0x000fe200078e7806 */
[----:B-----5:R-:W-:Y:S01]  /*06e0*/  IMAD.MOV R12, RZ, RZ, -R8 ;  /* 0x000000ffff0c7224 */ /* 0x020fe200078e0a08 */
[----:B------:R-:W0:Y:S01]  /*06f0*/  LDC R7, c[0x0][0x140] ;  /* 0x00005000ff077b82 */ /* 0x000e220000000800 */
[----:B------:R-:W-:Y:S01]  /*0700*/  VOTEU.ALL UP0, P0 ;  /* 0x00000000003f7886 */ /* 0x000fe20000000000 */
[----:B------:R-:W-:Y:S01]  /*0710*/  LOP3.LUT P0, RZ, R4, 0x7, RZ, 0xc0, !PT ;  /* 0x0000000704ff7812 */ /* 0x000fe2000780c0ff */
[----:B---3--:R-:W-:Y:S01]  /*0720*/  IMAD R6, R11, R12, R2 ;  /* 0x0000000c0b067224 */ /* 0x008fe200078e0202 */
[----:B------:R1:W-:Y:S01]  /*0730*/  STL [R1+0x74], R13 ;  /* 0x0000740d01007387 */ /* 0x0003e20000100800 */
[----:B------:R-:W-:Y:S01]  /*0740*/  IMAD.MOV.U32 R4, RZ, RZ, 0x1 ;  /* 0x00000001ff047424 */ /* 0x000fe200078e00ff */
[----:B------:R-:W-:-:S03]  /*0750*/  ISETP.LT.U32.AND P0, PT, R13, 0x8, !P0 ;  /* 0x000000080d00780c */ /* 0x000fc60004701070 */
[----:B------:R-:W-:Y:S01]  /*0760*/  @P2 SHF.R.S32.HI R5, RZ, 0x1f, R13 ;  /* 0x0000001fff052819 */ /* 0x000fe2000001140d */
[----:B------:R-:W2:Y:S02]  /*0770*/  FENCE.VIEW.ASYNC.S ;  /* 0x00000000000073c6 */ /* 0x000ea40000000000 */
[----:B--2---:R1:W2:Y:S01]  /*0780*/  @!UP0 SYNCS.EXCH.64 URZ, [UR6+0x50], UR4 ;  /* 0x00005004063f85b2 */ /* 0x0042a20008000100 */
[----:B------:R-:W-:-:S04]  /*0790*/  @P2 LEA.HI R5, R5, R13, RZ, 0x2 ;  /* 0x0000000d05052211 */ /* 0x000fc800078f10ff */
[----:B------:R-:W-:-:S04]  /*07a0*/  @P2 SHF.R.S32.HI R5, RZ, 0x2, R5 ;  /* 0x00000002ff052819 */ /* 0x000fc80000011405 */
[----:B------:R-:W-:Y:S02]  /*07b0*/  @P2 ISETP.NE.AND P3, PT, R5, R6, PT ;  /* 0x000000060500220c */ /* 0x000fe40003f65270 */
[----:B------:R-:W-:Y:S02]  /*07c0*/  SEL R5, RZ, 0x1, !P0 ;  /* 0x00000001ff057807 */ /* 0x000fe40004000000 */
[----:B------:R-:W-:Y:S01]  /*07d0*/  @P2 SEL R4, RZ, 0x1, P3 ;  /* 0x00000001ff042807 */ /* 0x000fe20001800000 */
[----:B------:R1:W3:Y:S01]  /*07e0*/  @!UP1 SYNCS.EXCH.64 URZ, [UR6+0x58], UR4 ;  /* 0x00005804063f95b2 */ /* 0x0002e20008000100 */
[----:B0-----:R-:W-:Y:S01]  /*07f0*/  ISETP.EQ.U32.AND P4, PT, R7, 0x1, PT ;  /* 0x000000010700780c */ /* 0x001fe20003f82070 */
[----:B------:R-:W-:Y:S01]  /*0800*/  NOP ;  /* 0x0000000000007918 */ /* 0x000fe20000000000 */
[----:B------:R-:W-:-:S05]  /*0810*/  LOP3.LUT R4, R4, R5, RZ, 0xc0, !PT ;  /* 0x0000000504047212 */ /* 0x000fca00078ec0ff */
[----:B------:R1:W-:Y:S06]  /*0820*/  STL [R1+0x70], R4 ;  /* 0x0000700401007387 */ /* 0x0003ec0000100800 */
[----:B--23--:R-:W-:Y:S05]  /*0830*/  @!P4 BRA `(.L_x_3) ;  /* 0x000000000008c947 */ /* 0x00cfea0003800000 */
[----:B----4-:R-:W-:Y:S01]  /*0840*/  UCGABAR_ARV ;  /* 0x00000000000079c7 */ /* 0x010fe20008000000 */
[----:B------:R-:W-:Y:S05]  /*0850*/  BRA `(.L_x_4) ;  /* 0x0000000000047947 */ /* 0x000fea0003800000 */
.L_x_3:
[----:B----4-:R-:W-:Y:S01]  /*0860*/  NOP ;  /* 0x0000000000007918 */ /* 0x010fe20000000000 */
.L_x_4:
[----:B------:R-:W0:Y:S01]  /*0870*/  LDC R3, c[0x0][0x65c] ;  /* 0x00019700ff037b82 */ /* 0x000e220000000800 */
[----:B-1----:R-:W-:Y:S02]  /*0880*/  IMAD.U32 R4, RZ, RZ, UR9 ;  /* 0x00000009ff047e24 */ /* 0x002fe4000f8e00ff */
[----:B------:R-:W-:Y:S01]  /*0890*/  IMAD.MOV.U32 R5, RZ, RZ, RZ ;  /* 0x000000ffff057224 */ /* 0x000fe200078e00ff */
[----:B0-----:R-:W-:-:S13]  /*08a0*/  ISETP.NE.AND P2, PT, R3, 0x1, PT ;  /* 0x000000010300780c */ /* 0x001fda0003f45270 */
[----:B------:R-:W0:Y:S01]  /*08b0*/  @P2 LDC R7, c[0x0][0x10] ;  /* 0x00000400ff072b82 */ /* 0x000e220000000800 */
[----:B------:R-:W-:Y:S02]  /*08c0*/  @P2 IMAD.MOV.U32 R3, RZ, RZ, RZ ;  /* 0x000000ffff032224 */ /* 0x000fe400078e00ff */
[----:B------:R-:W-:-:S05]  /*08d0*/  @P2 IMAD.MOV.U32 R13, RZ, RZ, RZ ;  /* 0x000000ffff0d2224 */ /* 0x000fca00078e00ff */
[----:B------:R-:W1:Y:S01]  /*08e0*/  @!P2 LDC R9, c[0x0][0xc] ;  /* 0x00000300ff09ab82 */ /* 0x000e620000000800 */
[----:B0-----:R-:W-:-:S04]  /*08f0*/  @P2 IMAD.WIDE.U32 R6, R7, UR9, R2 ;  /* 0x0000000907062c25 */ /* 0x001fc8000f8e0002 */
[----:B------:R-:W-:Y:S02]  /*0900*/  @P2 IMAD.MOV.U32 R19, RZ, RZ, R6 ;  /* 0x000000ffff132224 */ /* 0x000fe400078e0006 */
[----:B------:R-:W-:Y:S02]  /*0910*/  @P2 IMAD.IADD R23, R7, 0x1, R13 ;  /* 0x0000000107172824 */ /* 0x000fe400078e020d */
[----:B-1----:R-:W-:-:S04]  /*0920*/  @!P2 IMAD.WIDE.U32 R4, R2, R9, R4 ;  /* 0x000000090204a225 */ /* 0x002fc800078e0004 */
[----:B------:R-:W-:Y:S02]  /*0930*/  @!P2 IMAD.MOV.U32 R19, RZ, RZ, R4 ;  /* 0x000000ffff13a224 */ /* 0x000fe400078e0004 */
[----:B------:R-:W-:-:S03]  /*0940*/  @!P2 IMAD.MOV.U32 R23, RZ, RZ, R5 ;  /* 0x000000ffff17a224 */ /* 0x000fc600078e0005 */
[----:B------:R0:W-:Y:S04]  /*0950*/  STL [R1+0x7c], R19 ;  /* 0x00007c1301007387 */ /* 0x0001e80000100800 */
[----:B------:R0:W-:Y:S01]  /*0960*/  STL [R1+0x78], R23 ;  /* 0x0000781701007387 */ /* 0x0001e20000100800 */
[----:B------:R-:W-:Y:S05]  /*0970*/  @!P4 BRA `(.L_x_5) ;  /* 0x00000000000cc947 */ /* 0x000fea0003800000 */
[----:B------:R-:W-:Y:S01]  /*0980*/  UCGABAR_WAIT ;  /* 0x0000000000007dc7 */ /* 0x000fe20008000000 */
[----:B------:R-:W-:Y:S01]  /*0990*/  CCTL.IVALL ;  /* 0x00000000ff00798f */ /* 0x000fe20002000000 */
[----:B------:R-:W-:Y:S05]  /*09a0*/  BRA `(.L_x_6) ;  /* 0x0000000000047947 */ /* 0x000fea0003800000 */
.L_x_5:
[----:B------:R-:W-:Y:S06]  /*09b0*/  BAR.SYNC.DEFER_BLOCKING 0x0 ;  /* 0x0000000000007b1d */ /* 0x000fec0000010000 */
.L_x_6:
[----:B------:R-:W-:Y:S05]  /*09c0*/  @!P1 BRA `(.L_x_7) ;  /* 0x000000e000f09947 */ /* 0x000fea0003800000 */
[----:B------:R-:W-:-:S06]  /*09d0*/  UISETP.GT.U32.AND UP0, UPT, UR10, 0x1, UPT ;  /* 0x000000010a00788c */ /* 0x000fcc000bf04070 */
[----:B------:R-:W-:-:S13]  /*09e0*/  PLOP3.LUT P0, PT, PT, PT, UP0, 0x80, 0x0 ;  /* 0x000000000000781c */ /* 0x000fda0003f0f008 */
[----:B------:R-:W-:Y:S05]  /*09f0*/  @P0 EXIT ;  /* 0x000000000000094d */ /* 0x000fea0003800000 */
[----:B------:R-:W-:Y:S01]  /*0a00*/  IMAD.MOV.U32 R6, RZ, RZ, -0x1 ;  /* 0xffffffffff067424 */ /* 0x000fe200078e00ff */
[----:B------:R-:W-:Y:S01]  /*0a10*/  ULDC.64 UR4, c[0x0][0x650] ;  /* 0x0001940000047ab9 */ /* 0x000fe20000000a00 */
[----:B------:R-:W-:Y:S01]  /*0a20*/  IMAD.MOV.U32 R5, RZ, RZ, -0x1 ;  /* 0xffffffffff057424 */ /* 0x000fe200078e00ff */
[----:B------:R-:W-:Y:S01]  /*0a30*/  ISETP.GE.U32.AND P0, PT, R19, UR4, PT ;  /* 0x0000000413007c0c */ /* 0x000fe2000bf06070 */
[----:B------:R-:W-:Y:S01]  /*0a40*/  UMOV UR22, 0xffffffff ;  /* 0xffffffff00167882 */ /* 0x000fe20000000000 */
[----:B------:R1:W-:Y:S01]  /*0a50*/  STL [R1+0x84], R6 ;  /* 0x0000840601007387 */ /* 0x0003e20000100800 */
[----:B------:R-:W-:Y:S02]  /*0a60*/  PRMT R4, RZ, 0x7610, R4 ;  /* 0x00007610ff047816 */ /* 0x000fe40000000004 */
[----:B------:R-:W-:Y:S01]  /*0a70*/  ISETP.GE.U32.AND.EX P0, PT, R23, UR5, PT, P0 ;  /* 0x0000000517007c0c */ /* 0x000fe2000bf06100 */
[----:B------:R1:W-:-:S12]  /*0a80*/  STL [R1+0x80], R5 ;  /* 0x0000800501007387 */ /* 0x0003d80000100800 */
[----:B-1----:R-:W-:Y:S05]  /*0a90*/  @P0 BRA `(.L_x_8) ;  /* 0x0000000400380947 */ /* 0x002fea0003800000 */
[----:B------:R-:W1:Y:S01]  /*0aa0*/  LDC.64 R14, c[0x0][0x628] ;  /* 0x00018a00ff0e7b82 */ /* 0x000e620000000a00 */
[----:B------:R-:W-:Y:S02]  /*0ab0*/  IMAD.MOV.U32 R4, RZ, RZ, R19 ;  /* 0x000000ffff047224 */ /* 0x000fe400078e0013 */
[----:B------:R-:W-:-:S05]  /*0ac0*/  IMAD.MOV.U32 R5, RZ, RZ, R23 ;  /* 0x000000ffff057224 */ /* 0x000fca00078e0017 */
[----:B------:R-:W2:Y:S08]  /*0ad0*/  LDC R10, c[0x0][0x630] ;  /* 0x00018c00ff0a7b82 */ /* 0x000eb00000000800 */
[----:B------:R-:W3:Y:S01]  /*0ae0*/  LDC.64 R16, c[0x0][0x620] ;  /* 0x00018800ff107b82 */ /* 0x000ee20000000a00 */
[----:B-1----:R-:W-:-:S04]  /*0af0*/  ISETP.NE.U32.AND P0, PT, R14, RZ, PT ;  /* 0x000000ff0e00720c */ /* 0x002fc80003f05070 */
[----:B------:R-:W-:-:S13]  /*0b00*/  ISETP.NE.AND.EX P0, PT, R15, RZ, PT, P0 ;  /* 0x000000ff0f00720c */ /* 0x000fda0003f05300 */
[----:B--23--:R-:W-:Y:S05]  /*0b10*/  @!P0 BRA `(.L_x_9) ;  /* 0x0000000000288947 */ /* 0x00cfea0003800000 */
[----:B------:R-:W1:Y:S02]  /*0b20*/  LDC R9, c[0x0][0x634] ;  /* 0x00018d00ff097b82 */ /* 0x000e640000000800 */
[----:B-1----:R-:W-:-:S05]  /*0b30*/  IADD3 R9, P0, R19, R9, RZ ;  /* 0x0000000913097210 */ /* 0x002fca0007f1e0ff */
[----:B------:R-:W-:-:S04]  /*0b40*/  IMAD.X R13, RZ, RZ, R23, P0 ;  /* 0x000000ffff0d7224 */ /* 0x000fc800000e0617 */
[----:B------:R-:W-:-:S04]  /*0b50*/  IMAD.WIDE.U32 R4, R13, R14, RZ ;  /* 0x0000000e0d047225 */ /* 0x000fc800078e00ff */
[----:B------:R-:W-:-:S04]  /*0b60*/  IMAD.WIDE.U32 R6, P0, R9, R15, R4 ;  /* 0x0000000f09067225 */ /* 0x000fc80007800004 */
[----:B------:R-:W-:-:S04]  /*0b70*/  IMAD.WIDE.U32 R4, R9, R14, RZ ;  /* 0x0000000e09047225 */ /* 0x000fc800078e00ff */
[----:B------:R-:W-:Y:S01]  /*0b80*/  IMAD.X R9, RZ, RZ, RZ, P0 ;  /* 0x000000ffff097224 */ /* 0x000fe200000e06ff */
[----:B------:R-:W-:Y:S01]  /*0b90*/  IADD3 RZ, P0, R5, R6, RZ ;  /* 0x0000000605ff7210 */ /* 0x000fe20007f1e0ff */
[----:B------:R-:W-:-:S04]  /*0ba0*/  IMAD.MOV.U32 R8, RZ, RZ, R7 ;  /* 0x000000ffff087224 */ /* 0x000fc800078e0007 */
[----:B------:R-:W-:-:S08]  /*0bb0*/  IMAD.WIDE.U32.X R4, R13, R15, R8, P0 ;  /* 0x0000000f0d047225 */ /* 0x000fd000000e0408 */
.L_x_9:
[----:B------:R-:W1:Y:S01]  /*0bc0*/  LDC.64 R20, c[0x0][0x640] ;  /* 0x00019000ff147b82 */ /* 0x000e620000000a00 */
[-C--:B------:R-:W-:Y:S01]  /*0bd0*/  SHF.R.U64 R22, R4, R10.reuse, R5 ;  /* 0x0000000a04167219 */ /* 0x080fe20000001205 */
[----:B------:R-:W-:Y:S01]  /*0be0*/  IMAD.MOV.U32 R4, RZ, RZ, R19 ;  /* 0x000000ffff047224 */ /* 0x000fe200078e0013 */
[----:B------:R-:W-:Y:S01]  /*0bf0*/  SHF.R.U32.HI R3, RZ, R10, R5 ;  /* 0x0000000aff037219 */ /* 0x000fe20000011605 */
[----:B------:R-:W-:Y:S01]  /*0c00*/  IMAD.MOV.U32 R5, RZ, RZ, R23 ;  /* 0x000000ffff057224 */ /* 0x000fe200078e0017 */
[----:B------:R-:W-:Y:S01]  /*0c10*/  IADD3 R7, P0, RZ, -R22, RZ ;  /* 0x80000016ff077210 */ /* 0x000fe20007f1e0ff */
[----:B0-----:R-:W-:Y:S02]  /*0c20*/  IMAD R23, R11, R12, R2 ;  /* 0x0000000c0b177224 */ /* 0x001fe400078e0202 */
[----:B------:R-:W0:Y:S01]  /*0c30*/  LDC R8, c[0x0][0x618] ;  /* 0x00018600ff087b82 */ /* 0x000e220000000800 */
[----:B------:R-:W-:Y:S02]  /*0c40*/  IMAD.MOV.U32 R11, RZ, RZ, 0x1 ;  /* 0x00000001ff0b7424 */ /* 0x000fe400078e00ff */
[----:B------:R-:W-:-:S02]  /*0c50*/  IMAD.X R3, RZ, RZ, ~R3, P0 ;  /* 0x000000ffff037224 */ /* 0x000fc400000e0e03 */
[----:B------:R-:W-:-:S03]  /*0c60*/  IMAD.WIDE.U32 R4, R7, R16, R4 ;  /* 0x0000001007047225 */ /* 0x000fc600078e0004 */
[----:B------:R-:W2:Y:S01]  /*0c70*/  LDC R14, c[0x0][0x608] ;  /* 0x00018200ff0e7b82 */ /* 0x000ea20000000800 */
[----:B------:R-:W-:-:S04]  /*0c80*/  IMAD R6, R3, R16, RZ ;  /* 0x0000001003067224 */ /* 0x000fc800078e02ff */
[----:B------:R-:W-:-:S03]  /*0c90*/  IMAD R3, R7, R17, R6 ;  /* 0x0000001107037224 */ /* 0x000fc600078e0206 */
[----:B------:R-:W3:Y:S01]  /*0ca0*/  LDC R18, c[0x0][0x658] ;  /* 0x00019600ff127b82 */ /* 0x000ee20000000800 */
[----:B------:R-:W-:Y:S01]  /*0cb0*/  IMAD.IADD R3, R5, 0x1, R3 ;  /* 0x0000000105037824 */ /* 0x000fe200078e0203 */
[----:B-1----:R-:W-:Y:S01]  /*0cc0*/  ISETP.NE.U32.AND P0, PT, R20, RZ, PT ;  /* 0x000000ff1400720c */ /* 0x002fe20003f05070 */
[----:B------:R-:W-:-:S03]  /*0cd0*/  IMAD.MOV.U32 R5, RZ, RZ, -0x1 ;  /* 0xffffffffff057424 */ /* 0x000fc600078e00ff */
[----:B------:R-:W-:Y:S02]  /*0ce0*/  ISETP.NE.AND.EX P0, PT, R21, RZ, PT, P0 ;  /* 0x000000ff1500720c */ /* 0x000fe40003f05300 */
[----:B------:R-:W1:Y:S01]  /*0cf0*/  LDC R13, c[0x0][0x600] ;  /* 0x00018000ff0d7b82 */ /* 0x000e620000000800 */
[-CC-:B0-----:R-:W-:Y:S02]  /*0d00*/  SHF.R.U64 R10, R4, R8.reuse, R3.reuse ;  /* 0x00000008040a7219 */ /* 0x181fe40000001203 */
[----:B------:R-:W-:-:S05]  /*0d10*/  SHF.R.U32.HI R3, RZ, R8, R3 ;  /* 0x00000008ff037219 */ /* 0x000fca0000011603 */
[----:B------:R-:W0:Y:S01]  /*0d20*/  LDC R15, c[0x0][0x648] ;  /* 0x00019200ff0f7b82 */ /* 0x000e220000000800 */
[-CC-:B--2---:R-:W-:Y:S02]  /*0d30*/  SHF.R.U64 R19, R10, R14.reuse, R3.reuse ;  /* 0x0000000e0a137219 */ /* 0x184fe40000001203 */
[----:B------:R-:W-:-:S05]  /*0d40*/  SHF.R.U32.HI R3, RZ, R14, R3 ;  /* 0x0000000eff037219 */ /* 0x000fca0000011603 */
[----:B------:R-:W2:Y:S01]  /*0d50*/  LDC R17, c[0x0][0x638] ;  /* 0x00018e00ff117b82 */ /* 0x000ea20000000800 */
[-C--:B---3--:R-:W-:Y:S02]  /*0d60*/  SHF.L.U32 R2, R5, R18.reuse, RZ ;  /* 0x0000001205027219 */ /* 0x088fe400000006ff */
[--C-:B------:R-:W-:Y:S02]  /*0d70*/  SHF.R.U64 R12, R19, R18, R3.reuse ;  /* 0x00000012130c7219 */ /* 0x100fe40000001203 */
[----:B------:R-:W-:Y:S02]  /*0d80*/  LOP3.LUT R8, RZ, R2, RZ, 0x33, !PT ;  /* 0x00000002ff087212 */ /* 0x000fe400078e33ff */
[----:B------:R-:W-:Y:S01]  /*0d90*/  SHF.R.U32.HI R3, RZ, R18, R3 ;  /* 0x00000012ff037219 */ /* 0x000fe20000011603 */
[----:B------:R-:W3:Y:S01]  /*0da0*/  LDC R16, c[0x0][0x610] ;  /* 0x00018400ff107b82 */ /* 0x000ee20000000800 */
[----:B------:R-:W-:Y:S01]  /*0db0*/  IMAD.MOV.U32 R2, RZ, RZ, R12 ;  /* 0x000000ffff027224 */ /* 0x000fe200078e000c */
[----:B------:R-:W-:Y:S06]  /*0dc0*/  @!P0 BRA `(.L_x_10) ;  /* 0x0000000000288947 */ /* 0x000fec0003800000 */
[----:B------:R-:W4:Y:S02]  /*0dd0*/  LDC R7, c[0x0][0x64c] ;  /* 0x00019300ff077b82 */ /* 0x000f240000000800 */
[----:B----4-:R-:W-:-:S05]  /*0de0*/  IADD3 R7, P0, R12, R7, RZ ;  /* 0x000000070c077210 */ /* 0x010fca0007f1e0ff */
        /* <DEDUP_REMOVED lines=8> */
.L_x_10:
[----:B0-----:R-:W-:Y:S01]  /*0e70*/  SHF.R.U64 R4, R2, R15, R3 ;  /* 0x0000000f02047219 */ /* 0x001fe20000001203 */
[----:B-1----:R-:W-:Y:S01]  /*0e80*/  VIADD R5, R13, 0xffffffff ;  /* 0xffffffff0d057836 */ /* 0x002fe20000000000 */
[----:B------:R-:W-:Y:S02]  /*0e90*/  SHF.L.U32 R2, R11, R18, RZ ;  /* 0x000000120b027219 */ /* 0x000fe400000006ff */
[----:B------:R-:W-:Y:S01]  /*0ea0*/  LOP3.LUT R3, R19, R8, RZ, 0xc0, !PT ;  /* 0x0000000813037212 */ /* 0x000fe200078ec0ff */
[----:B------:R-:W-:Y:S01]  /*0eb0*/  IMAD.MOV R6, RZ, RZ, -R4 ;  /* 0x000000ffff067224 */ /* 0x000fe200078e0a04 */
[----:B------:R-:W-:Y:S02]  /*0ec0*/  SEL R0, R0, R23, !P2 ;  /* 0x0000001700007207 */ /* 0x000fe40005000000 */
[----:B------:R-:W-:Y:S01]  /*0ed0*/  LOP3.LUT R5, R10, R5, RZ, 0xc0, !PT ;  /* 0x000000050a057212 */ /* 0x000fe200078ec0ff */
[----:B------:R-:W-:Y:S01]  /*0ee0*/  IMAD R3, R2, R4, R3 ;  /* 0x0000000402037224 */ /* 0x000fe200078e0203 */
[----:B------:R-:W-:Y:S01]  /*0ef0*/  R2UR UR22, R22 ;  /* 0x00000000161672ca */ /* 0x000fe200000e0000 */
[----:B--2---:R-:W-:-:S02]  /*0f00*/  IMAD R2, R6, R17, R12 ;  /* 0x0000001106027224 */ /* 0x004fc400078e020c */
[----:B---3--:R-:W-:Y:S02]  /*0f10*/  IMAD R0, R3, R16, R0 ;  /* 0x0000001003007224 */ /* 0x008fe400078e0200 */
[----:B------:R-:W-:Y:S02]  /*0f20*/  IMAD R3, R2, R13, R5 ;  /* 0x0000000d02037224 */ /* 0x000fe400078e0205 */
[----:B------:R-:W-:-:S03]  /*0f30*/  IMAD.MOV.U32 R4, RZ, RZ, 0x1 ;  /* 0x00000001ff047424 */ /* 0x000fc600078e00ff */
[----:B------:R-:W-:Y:S02]  /*0f40*/  SEL R2, R3, R0, !P2 ;  /* 0x0000000003027207 */ /* 0x000fe40005000000 */
[----:B------:R-:W-:-:S03]  /*0f50*/  SEL R0, R0, R3, !P2 ;  /* 0x0000000300007207 */ /* 0x000fc60005000000 */
[----:B------:R1:W-:Y:S04]  /*0f60*/  STL [R1+0x80], R2 ;  /* 0x0000800201007387 */ /* 0x0003e80000100800 */
[----:B------:R1:W-:Y:S02]  /*0f70*/  STL [R1+0x84], R0 ;  /* 0x0000840001007387 */ /* 0x0003e40000100800 */
.L_x_8:
[----:B------:R-:W-:-:S08]  /*0f80*/  NOP ;  /* 0x0000000000007918 */ /* 0x000fd00000000000 */
[----:B------:R-:W2:Y:S02]  /*0f90*/  USETMAXREG.TRY_ALLOC.CTAPOOL UP0, 0xe8 ;  /* 0x000000e8000079c8 */ /* 0x000ea40008000600 */
[----:B--2---:R-:W-:-:S13]  /*0fa0*/  PLOP3.LUT P0, PT, PT, PT, UP0, 0x80, 0x0 ;  /* 0x000000000000781c */ /* 0x004fda0003f0f008 */
[----:B------:R-:W-:Y:S05]  /*0fb0*/  @!P0 BRA `(.L_x_8) ;  /* 0xfffffffc00f08947 */ /* 0x000fea000383ffff */
[----:B------:R-:W-:Y:S01]  /*0fc0*/  ULDC.64 UR4, c[0x0][0x598] ;  /* 0x0001660000047ab9 */ /* 0x000fe20000000a00 */
[----:B------:R-:W-:Y:S01]  /*0fd0*/  ULDC.64 UR18, c[0x0][0x208] ;  /* 0x0000820000127ab9 */ /* 0x000fe20000000a00 */
[----:B------:R-:W-:-:S04]  /*0fe0*/  ISETP.NE.U32.AND P0, PT, RZ, UR4, PT ;  /* 0x00000004ff007c0c */ /* 0x000fc8000bf05070 */
[----:B------:R-:W-:-:S13]  /*0ff0*/  ISETP.NE.AND.EX P0, PT, RZ, UR5, PT, P0 ;  /* 0x00000005ff007c0c */ /* 0x000fda000bf05300 */
[----:B------:R-:W-:Y:S05]  /*1000*/  @!P0 BRA `(.L_x_11) ;  /* 0x0000000000208947 */ /* 0x000fea0003800000 */
[----:B-1----:R-:W1:Y:S02]  /*1010*/  LDC.64 R2, c[0x0][0x598] ;  /* 0x00016600ff027b82 */ /* 0x002e640000000a00 */
[----:B-1----:R-:W2:Y:S02]  /*1020*/  LDG.E.64 R2, desc[UR18][R2.64] ;  /* 0x0000001202027981 */ /* 0x002ea4000c1e1b00 */
[----:B--2---:R-:W-:-:S04]  /*1030*/  ISETP.NE.U32.AND P0, PT, R2, RZ, PT ;  /* 0x000000ff0200720c */ /* 0x004fc80003f05070 */
[----:B------:R-:W-:-:S13]  /*1040*/  ISETP.NE.AND.EX P0, PT, R3, RZ, PT, P0 ;  /* 0x000000ff0300720c */ /* 0x000fda0003f05300 */
[----:B------:R-:W-:Y:S05]  /*1050*/  @!P0 BRA `(.L_x_11) ;  /* 0x00000000000c8947 */ /* 0x000fea0003800000 */
[----:B------:R-:W2:Y:S02]  /*1060*/  LD.E R2, desc[UR18][R2.64] ;  /* 0x0000001202027980 */ /* 0x000ea4000c101900 */
[----:B--2---:R-:W-:Y:S01]  /*1070*/  R2UR UR20, R2 ;  /* 0x00000000021472ca */ /* 0x004fe200000e0000 */
[----:B------:R-:W-:-:S14]  /*1080*/  BRA `(.L_x_12) ;  /* 0x0000000000247947 */ /* 0x000fdc0003800000 */
.L_x_11:
[----:B------:R-:W-:Y:S02]  /*1090*/  ULDC.64 UR4, c[0x0][0x588] ;  /* 0x0001620000047ab9 */ /* 0x000fe40000000a00 */
[----:B------:R-:W-:-:S04]  /*10a0*/  ISETP.NE.U32.AND P0, PT, RZ, UR4, PT ;  /* 0x00000004ff007c0c */ /* 0x000fc8000bf05070 */
[----:B------:R-:W-:-:S13]  /*10b0*/  ISETP.NE.AND.EX P0, PT, RZ, UR5, PT, P0 ;  /* 0x00000005ff007c0c */ /* 0x000fda000bf05300 */
[----:B------:R-:W-:Y:S05]  /*10c0*/  @!P0 BRA `(.L_x_13) ;  /* 0x0000000000108947 */ /* 0x000fea0003800000 */
[----:B-1----:R-:W1:Y:S02]  /*10d0*/  LDC.64 R2, c[0x0][0x588] ;  /* 0x00016200ff027b82 */ /* 0x002e640000000a00 */
[----:B-1----:R-:W2:Y:S02]  /*10e0*/  LDG.E R2, desc[UR18][R2.64] ;  /* 0x0000001202027981 */ /* 0x002ea4000c1e1900 */
[----:B--2---:R-:W-:Y:S01]  /*10f0*/  R2UR UR20, R2 ;  /* 0x00000000021472ca */ /* 0x004fe200000e0000 */
[----:B------:R-:W-:-:S14]  /*1100*/  BRA `(.L_x_12) ;  /* 0x0000000000047947 */ /* 0x000fdc0003800000 */
.L_x_13:
[----:B------:R-:W-:-:S05]  /*1110*/  ULDC UR20, c[0x0][0x580] ;  /* 0x0001600000147ab9 */ /* 0x000fca0000000800 */
.L_x_12:
[----:B------:R-:W-:Y:S02]  /*1120*/  ULDC.64 UR4, c[0x0][0x5a0] ;  /* 0x0001680000047ab9 */ /* 0x000fe40000000a00 */
        /* <DEDUP_REMOVED lines=11> */
.L_x_14:
        /* <DEDUP_REMOVED lines=8> */
.L_x_16:
[----:B------:R-:W-:-:S05]  /*1260*/  ULDC UR21, c[0x0][0x584] ;  /* 0x0001610000157ab9 */ /* 0x000fca0000000800 */
.L_x_15:
[----:B------:R-:W-:-:S13]  /*1270*/  LOP3.LUT P0, RZ, R4, 0xff, RZ, 0xc0, !PT ;  /* 0x000000ff04ff7812 */ /* 0x000fda000780c0ff */
[----:B------:R-:W-:Y:S05]  /*1280*/  @!P0 EXIT ;  /* 0x000000000000894d */ /* 0x000fea0003800000 */
[----:B------:R-:W-:Y:S01]  /*1290*/  ULDC UR4, c[0x0][0x28c] ;  /* 0x0000a30000047ab9 */ /* 0x000fe20000000800 */
[----:B------:R-:W-:Y:S02]  /*12a0*/  ULOP3.LUT UR23, UR13, 0x1, URZ, 0xfc, !UPT ;  /* 0x000000010d177892 */ /* 0x000fe4000f8efc3f */
[----:B------:R-:W-:-:S04]  /*12b0*/  UIADD3 UR4, UR4, 0x7f, URZ ;  /* 0x0000007f04047890 */ /* 0x000fc8000fffe03f */
[----:B------:R-:W-:-:S04]  /*12c0*/  USHF.R.S32.HI UR5, URZ, 0x1f, UR4 ;  /* 0x0000001f3f057899 */ /* 0x000fc80008011404 */
[----:B------:R-:W-:-:S03]  /*12d0*/  ULEA.HI UR5, UR5, UR4, URZ, 0x7 ;  /* 0x0000000405057291 */ /* 0x000fc6000f8f383f */
[----:B------:R-:W-:Y:S01]  /*12e0*/  UMOV UR4, URZ ;  /* 0x0000003f00047c82 */ /* 0x000fe20008000000 */
[----:B------:R-:W-:-:S03]  /*12f0*/  USHF.R.S32.HI UR12, URZ, 0x7, UR5 ;  /* 0x000000073f0c7899 */ /* 0x000fc60008011405 */
[----:B------:R-:W-:-:S09]  /*1300*/  UMOV UR5, URZ ;  /* 0x0000003f00057c82 */ /* 0x000fd20008000000 */
.L_x_297:
[----:B-1----:R-:W1:Y:S01]  /*1310*/  S2R R0, SR_TID.X ;  /* 0x0000000000007919 */ /* 0x002e620000002100 */
[----:B--2---:R-:W2:Y:S01]  /*1320*/  S2UR UR11, SR_CgaCtaId ;  /* 0x00000000000b79c3 */ /* 0x004ea20000008800 */
[----:B------:R-:W-:Y:S01]  /*1330*/  UMOV UR14, 0x400 ;  /* 0x00000400000e7882 */ /* 0x000fe20000000000 */
[----:B------:R-:W-:Y:S01]  /*1340*/  UMOV UR6, URZ ;  /* 0x0000003f00067c82 */ /* 0x000fe20008000000 */
[----:B------:R-:W-:Y:S01]  /*1350*/  STL [R1+0x6c], RZ ;  /* 0x00006cff01007387 */ /* 0x000fe20000100800 */
[----:B------:R-:W-:Y:S01]  /*1360*/  UMOV UR7, URZ ;  /* 0x0000003f00077c82 */ /* 0x000fe20008000000 */
[----:B------:R-:W-:Y:S01]  /*1370*/  UMOV UR8, URZ ;  /* 0x0000003f00087c82 */ /* 0x000fe20008000000 */
[----:B------:R-:W-:Y:S01]  /*1380*/  UMOV UR16, UR5 ;  /* 0x0000000500107c82 */ /* 0x000fe20008000000 */
[----:B------:R-:W-:Y:S01]  /*1390*/  STL [R1+0x68], RZ ;  /* 0x000068ff01007387 */ /* 0x000fe20000100800 */
[----:B---3--:R-:W3:Y:S01]  /*13a0*/  LDC R2, c[0x0][0x28c] ;  /* 0x0000a300ff027b82 */ /* 0x008ee20000000800 */
[----:B------:R-:W-:Y:S01]  /*13b0*/  UMOV UR17, UR4 ;  /* 0x0000000400117c82 */ /* 0x000fe20008000000 */
[----:B------:R-:W-:Y:S01]  /*13c0*/  CS2R R4, SRZ ;  /* 0x0000000000047805 */ /* 0x000fe2000001ff00 */
[----:B------:R-:W-:Y:S01]  /*13d0*/  STL [R1+0x64], RZ ;  /* 0x000064ff01007387 */ /* 0x000fe20000100800 */
[----:B------:R-:W-:-:S02]  /*13e0*/  CS2R R6, SRZ ;  /* 0x0000000000067805 */ /* 0x000fc4000001ff00 */
[----:B------:R-:W-:Y:S02]  /*13f0*/  CS2R R8, SRZ ;  /* 0x0000000000087805 */ /* 0x000fe4000001ff00 */
[----:B------:R-:W-:Y:S01]  /*1400*/  CS2R R10, SRZ ;  /* 0x00000000000a7805 */ /* 0x000fe2000001ff00 */
[----:B------:R-:W-:Y:S01]  /*1410*/  STL [R1+0x60], RZ ;  /* 0x000060ff01007387 */ /* 0x000fe20000100800 */
[----:B------:R-:W-:Y:S02]  /*1420*/  CS2R R12, SRZ ;  /* 0x00000000000c7805 */ /* 0x000fe4000001ff00 */
[----:B------:R-:W-:Y:S02]  /*1430*/  CS2R R14, SRZ ;  /* 0x00000000000e7805 */ /* 0x000fe4000001ff00 */
[----:B------:R-:W-:Y:S01]  /*1440*/  CS2R R16, SRZ ;  /* 0x0000000000107805 */ /* 0x000fe2000001ff00 */
[----:B------:R-:W-:Y:S01]  /*1450*/  STL [R1+0x5c], RZ ;  /* 0x00005cff01007387 */ /* 0x000fe20000100800 */
[----:B0-----:R-:W-:-:S02]  /*1460*/  CS2R R18, SRZ ;  /* 0x0000000000127805 */ /* 0x001fc4000001ff00 */
[----:B------:R-:W-:Y:S02]  /*1470*/  CS2R R20, SRZ ;  /* 0x0000000000147805 */ /* 0x000fe4000001ff00 */
[----:B------:R-:W-:Y:S01]  /*1480*/  CS2R R22, SRZ ;  /* 0x0000000000167805 */ /* 0x000fe2000001ff00 */
[----:B------:R-:W-:Y:S01]  /*1490*/  STL [R1+0x58], RZ ;  /* 0x000058ff01007387 */ /* 0x000fe20000100800 */
[----:B--2---:R-:W-:Y:S01]  /*14a0*/  ULEA UR14, UR11, UR14, 0x18 ;  /* 0x0000000e0b0e7291 */ /* 0x004fe2000f8ec03f */
[----:B------:R-:W-:Y:S02]  /*14b0*/  CS2R R152, SRZ ;  /* 0x0000000000987805 */ /* 0x000fe4000001ff00 */
[----:B------:R-:W-:Y:S01]  /*14c0*/  CS2R R154, SRZ ;  /* 0x00000000009a7805 */ /* 0x000fe2000001ff00 */
[----:B------:R-:W-:Y:S01]  /*14d0*/  STL [R1+0x54], RZ ;  /* 0x000054ff01007387 */ /* 0x000fe20000100800 */
[----:B------:R-:W-:Y:S02]  /*14e0*/  CS2R R156, SRZ ;  /* 0x00000000009c7805 */ /* 0x000fe4000001ff00 */
[----:B------:R-:W-:-:S02]  /*14f0*/  CS2R R158, SRZ ;  /* 0x00000000009e7805 */ /* 0x000fc4000001ff00 */
[----:B------:R-:W-:Y:S02]  /*1500*/  CS2R R160, SRZ ;  /* 0x0000000000a07805 */ /* 0x000fe4000001ff00 */
[----:B-1----:R-:W-:Y:S01]  /*1510*/  LOP3.LUT R0, R0, 0x80, RZ, 0xc0, !PT ;  /* 0x0000008000007812 */ /* 0x002fe200078ec0ff */
[----:B------:R-:W-:Y:S01]  /*1520*/  STL [R1+0x50], RZ ;  /* 0x000050ff01007387 */ /* 0x000fe20000100800 */
[----:B---3--:R-:W-:Y:S02]  /*1530*/  ISETP.GE.AND P0, PT, R2, 0x1, PT ;  /* 0x000000010200780c */ /* 0x008fe40003f06270 */
[----:B------:R-:W-:Y:S02]  /*1540*/  CS2R R2, SRZ ;  /* 0x0000000000027805 */ /* 0x000fe4000001ff00 */
[----:B------:R-:W-:Y:S01]  /*1550*/  SHF.R.U32.HI R0, RZ, 0x7, R0 ;  /* 0x00000007ff007819 */ /* 0x000fe20000011600 */
        /* <DEDUP_REMOVED lines=8> */
[----:B------:R-:W0:Y:S01]  /*15e0*/  SHFL.IDX PT, R0, R0, RZ, 0x1f ;  /* 0x00001fff00007589 */ /* 0x000e2200000e0000 */
[----:B------:R-:W-:-:S02]  /*15f0*/  CS2R R174, SRZ ;  /* 0x0000000000ae7805 */ /* 0x000fc4000001ff00 */
[----:B------:R-:W-:Y:S02]  /*1600*/  CS2R R176, SRZ ;  /* 0x0000000000b07805 */ /* 0x000fe4000001ff00 */
[----:B------:R-:W-:Y:S01]  /*1610*/  CS2R R178, SRZ ;  /* 0x0000000000b27805 */ /* 0x000fe2000001ff00 */
[----:B------:R1:W-:Y:S01]  /*1620*/  STL [R1+0x44], RZ ;  /* 0x000044ff01007387 */ /* 0x0003e20000100800 */
[----:B------:R-:W-:Y:S02]  /*1630*/  CS2R R180, SRZ ;  /* 0x0000000000b47805 */ /* 0x000fe4000001ff00 */
[----:B------:R-:W-:Y:S02]  /*1640*/  CS2R R182, SRZ ;  /* 0x0000000000b67805 */ /* 0x000fe4000001ff00 */
[----:B------:R-:W-:Y:S01]  /*1650*/  CS2R R184, SRZ ;  /* 0x0000000000b87805 */ /* 0x000fe2000001ff00 */
[----:B------:R1:W-:Y:S01]  /*1660*/  STL [R1+0x40], RZ ;  /* 0x000040ff01007387 */ /* 0x0003e20000100800 */
        /* <DEDUP_REMOVED lines=14> */
[----:B------:R-:W-:Y:S02]  /*1750*/  CS2R R208, SRZ ;  /* 0x0000000000d07805 */ /* 0x000fe4000001ff00 */
[----:B0-----:R-:W-:Y:S01]  /*1760*/  R2UR UR9, R0 ;  /* 0x00000000000972ca */ /* 0x001fe200000e0000 */
[----:B------:R1:W-:Y:S01]  /*1770*/  STL [R1+0x30], RZ ;  /* 0x000030ff01007387 */ /* 0x0003e20000100800 */
[----:B------:R-:W-:Y:S01]  /*1780*/  IMAD.MOV.U32 R0, RZ, RZ, RZ ;  /* 0x000000ffff007224 */ /* 0x000fe200078e00ff */
[----:B------:R-:W-:-:S02]  /*1790*/  CS2R R210, SRZ ;  /* 0x0000000000d27805 */ /* 0x000fc4000001ff00 */
[----:B------:R-:W-:Y:S01]  /*17a0*/  CS2R R212, SRZ ;  /* 0x0000000000d47805 */ /* 0x000fe2000001ff00 */
[----:B------:R1:W-:Y:S01]  /*17b0*/  STL [R1+0x2c], RZ ;  /* 0x00002cff01007387 */ /* 0x0003e20000100800 */
[----:B------:R-:W-:Y:S02]  /*17c0*/  CS2R R214, SRZ ;  /* 0x0000000000d67805 */ /* 0x000fe4000001ff00 */
[----:B------:R-:W-:Y:S02]  /*17d0*/  CS2R R216, SRZ ;  /* 0x0000000000d87805 */ /* 0x000fe4000001ff00 */
[----:B------:R-:W-:Y:S01]  /*17e0*/  CS2R R218, SRZ ;  /* 0x0000000000da7805 */ /* 0x000fe2000001ff00 */
[----:B------:R1:W-:Y:S01]  /*17f0*/  STL [R1+0x28], RZ ;  /* 0x000028ff01007387 */ /* 0x0003e20000100800 */
[----:B------:R-:W-:Y:S02]  /*1800*/  CS2R R220, SRZ ;  /* 0x0000000000dc7805 */ /* 0x000fe4000001ff00 */
[----:B------:R-:W-:-:S02]  /*1810*/  CS2R R222, SRZ ;  /* 0x0000000000de7805 */ /* 0x000fc4000001ff00 */
[----:B------:R-:W-:Y:S01]  /*1820*/  CS2R R224, SRZ ;  /* 0x0000000000e07805 */ /* 0x000fe2000001ff00 */
[----:B------:R1:W-:Y:S01]  /*1830*/  STL [R1+0x24], RZ ;  /* 0x000024ff01007387 */ /* 0x0003e20000100800 */
[----:B------:R-:W-:Y:S01]  /*1840*/  ULEA.HI UR10, UR9, UR9, URZ, 0x1 ;  /* 0x00000009090a7291 */ /* 0x000fe2000f8f083f */
[----:B------:R-:W-:Y:S01]  /*1850*/  CS2R R226, SRZ ;  /* 0x0000000000e27805 */ /* 0x000fe2000001ff00 */
[----:B------:R-:W-:Y:S01]  /*1860*/  IMAD.MOV.U32 R228, RZ, RZ, RZ ;  /* 0x000000ffffe47224 */ /* 0x000fe200078e00ff */
[----:B------:R1:W-:Y:S01]  /*1870*/  STL [R1+0x20], RZ ;  /* 0x000020ff01007387 */ /* 0x0003e20000100800 */
[----:B------:R-:W-:Y:S01]  /*1880*/  ULOP3.LUT UR10, UR10, 0x7fffe, URZ, 0xc0, !UPT ;  /* 0x0007fffe0a0a7892 */ /* 0x000fe2000f8ec03f */
[----:B------:R-:W-:Y:S02]  /*1890*/  CS2R R24, SRZ ;  /* 0x0000000000187805 */ /* 0x000fe4000001ff00 */
[----:B------:R-:W-:Y:S01]  /*18a0*/  CS2R R26, SRZ ;  /* 0x00000000001a7805 */ /* 0x000fe2000001ff00 */
[----:B------:R1:W-:Y:S01]  /*18b0*/  STL [R1+0x1c], RZ ;  /* 0x00001cff01007387 */ /* 0x0003e20000100800 */
[----:B------:R-:W-:Y:S01]  /*18c0*/  UIADD3 UR10, UR9, -UR10, URZ ;  /* 0x8000000a090a7290 */ /* 0x000fe2000fffe03f */
[----:B------:R-:W-:-:S02]  /*18d0*/  CS2R R28, SRZ ;  /* 0x00000000001c7805 */ /* 0x000fc4000001ff00 */
[----:B----4-:R-:W-:Y:S01]  /*18e0*/  CS2R R30, SRZ ;  /* 0x00000000001e7805 */ /* 0x010fe2000001ff00 */
[----:B------:R1:W-:Y:S01]  /*18f0*/  STL [R1+0x18], RZ ;  /* 0x000018ff01007387 */ /* 0x0003e20000100800 */
[----:B------:R-:W-:Y:S01]  /*1900*/  ULEA UR10, UR10, UR14, 0xd ;  /* 0x0000000e0a0a7291 */ /* 0x000fe2000f8e683f */
[----:B------:R-:W-:Y:S02]  /*1910*/  CS2R R32, SRZ ;  /* 0x0000000000207805 */ /* 0x000fe4000001ff00 */
[----:B------:R-:W-:Y:S01]  /*1920*/  CS2R R34, SRZ ;  /* 0x0000000000227805 */ /* 0x000fe2000001ff00 */
[----:B------:R1:W-:Y:S01]  /*1930*/  STL [R1+0x14], RZ ;  /* 0x000014ff01007387 */ /* 0x0003e20000100800 */
[----:B------:R-:W-:Y:S01]  /*1940*/  UIADD3 UR10, UR10, 0x100, URZ ;  /* 0x000001000a0a7890 */ /* 0x000fe2000fffe03f */
[----:B------:R-:W-:Y:S02]  /*1950*/  CS2R R36, SRZ ;  /* 0x0000000000247805 */ /* 0x000fe4000001ff00 */
[----:B------:R-:W-:Y:S01]  /*1960*/  CS2R R38, SRZ ;  /* 0x0000000000267805 */ /* 0x000fe2000001ff00 */
[----:B------:R1:W-:Y:S01]  /*1970*/  STL [R1+0x10], RZ ;  /* 0x000010ff01007387 */ /* 0x0003e20000100800 */
[----:B------:R-:W-:Y:S01]  /*1980*/  USHF.R.U32.HI UR10, URZ, 0x4, UR10 ;  /* 0x000000043f0a7899 */ /* 0x000fe2000801160a */
[----:B------:R-:W-:-:S02]  /*1990*/  CS2R R40, SRZ ;  /* 0x0000000000287805 */ /* 0x000fc4000001ff00 */
[----:B------:R-:W-:Y:S01]  /*19a0*/  CS2R R42, SRZ ;  /* 0x00000000002a7805 */ /* 0x000fe2000001ff00 */
[----:B------:R1:W-:Y:S01]  /*19b0*/  STL [R1+0xc], RZ ;  /* 0x00000cff01007387 */ /* 0x0003e20000100800 */
[----:B------:R-:W-:Y:S01]  /*19c0*/  ULOP3.LUT UR15, UR10, 0x3fff, URZ, 0xc0, !UPT ;  /* 0x00003fff0a0f7892 */ /* 0x000fe2000f8ec03f */
        /* <DEDUP_REMOVED lines=10> */
[----:B------:R1:W-:Y:S01]  /*1a70*/  STL [R1], RZ ;  /* 0x000000ff01007387 */ /* 0x0003e20000100800 */
[----:B------:R-:W-:Y:S02]  /*1a80*/  CS2R R60, SRZ ;  /* 0x00000000003c7805 */ /* 0x000fe4000001ff00 */
[----:B------:R-:W-:Y:S02]  /*1a90*/  CS2R R62, SRZ ;  /* 0x00000000003e7805 */ /* 0x000fe4000001ff00 */
[----:B------:R-:W-:Y:S02]  /*1aa0*/  CS2R R64, SRZ ;  /* 0x0000000000407805 */ /* 0x000fe4000001ff00 */
[----:B------:R-:W-:-:S02]  /*1ab0*/  CS2R R66, SRZ ;  /* 0x0000000000427805 */ /* 0x000fc4000001ff00 */
[----:B------:R-:W-:Y:S02]  /*1ac0*/  CS2R R68, SRZ ;  /* 0x0000000000447805 */ /* 0x000fe4000001ff00 */
[----:B------:R-:W-:Y:S02]  /*1ad0*/  CS2R R70, SRZ ;  /* 0x0000000000467805 */ /* 0x000fe4000001ff00 */
        /* <DEDUP_REMOVED lines=39> */
[----:B------:R-:W-:Y:S01]  /*1d50*/  CS2R R150, SRZ ;  /* 0x0000000000967805 */ /* 0x000fe2000001ff00 */
[----:B-1----:R-:W-:Y:S06]  /*1d60*/  @!P0 BRA `(.L_x_17) ;  /* 0x0000001000948947 */ /* 0x002fec0003800000 */
[----:B------:R-:W-:-:S06]  /*1d70*/  UISETP.NE.AND UP0, UPT, UR23, 0x3, UPT ;  /* 0x000000031700788c */ /* 0x000fcc000bf05270 */
[----:B------:R-:W-:-:S13]  /*1d80*/  PLOP3.LUT P1, PT, PT, PT, UP0, 0x80, 0x0 ;  /* 0x000000000000781c */ /* 0x000fda0003f2f008 */
[----:B------:R-:W-:Y:S05]  /*1d90*/  @!P1 BRA `(.L_x_18) ;  /* 0x0000000000049947 */ /* 0x000fea0003800000 */
[----:B------:R-:W-:Y:S01]  /*1da0*/  BPT.TRAP 0x1 ;  /* 0x000000040000795c */ /* 0x000fe20000300000 */
.L_x_18:
[----:B------:R-:W-:Y:S01]  /*1db0*/  ULEA UR6, UR5, UR14, 0x3 ;  /* 0x0000000e05067291 */ /* 0x000fe2000f8e183f */
[----:B------:R-:W-:-:S05]  /*1dc0*/  IMAD.U32 R0, RZ, RZ, UR4 ;  /* 0x00000004ff007e24 */ /* 0x000fca000f8e00ff */
[----:B------:R-:W-:-:S04]  /*1dd0*/  SHF.L.U32 R0, R0, 0x1f, RZ ;  /* 0x0000001f00007819 */ /* 0x000fc800000006ff */
[----:B------:R0:W1:Y:S01]  /*1de0*/  SYNCS.PHASECHK.TRANS64.TRYWAIT P0, [UR6], R0 ;  /* 0x00000000ff0075a7 */ /* 0x0000620008000146 */
[----:B------:R-:W-:Y:S05]  /*1df0*/  @!P1 BRA `(.L_x_19) ;  /* 0x0000000000049947 */ /* 0x000fea0003800000 */
[----:B------:R-:W-:Y:S01]  /*1e00*/  BPT.TRAP 0x1 ;  /* 0x000000040000795c */ /* 0x000fe20000300000 */
.L_x_19:
[----:B-1----:R-:W-:Y:S05]  /*1e10*/  @P0 BRA `(.L_x_20) ;  /* 0x0000000000080947 */ /* 0x002fea0003800000 */
[----:B------:R-:W1:Y:S02]  /*1e20*/  SYNCS.PHASECHK.TRANS64.TRYWAIT P0, [UR6], R0 ;  /* 0x00000000ff0075a7 */ /* 0x000e640008000146 */
[----:B-1----:R-:W-:Y:S05]  /*1e30*/  @!P0 BRA `(.L_x_21) ;  /* 0x000000e400c08947 */ /* 0x002fea0003800000 */
.L_x_20:
[----:B------:R-:W-:Y:S01]  /*1e40*/  UIADD3 UR6, UR14, 0x10100, URZ ;  /* 0x000101000e067890 */ /* 0x000fe2000fffe03f */
[----:B------:R-:W-:Y:S01]  /*1e50*/  WARPGROUP.ARRIVE ;  /* 0x00000000000079c5 */ /* 0x000fe20000000000 */
[----:B------:R-:W-:Y:S01]  /*1e60*/  ULOP3.LUT UR8, UR15, 0x10000, URZ, 0xfc, !UPT ;  /* 0x000100000f087892 */ /* 0x000fe2000f8efc3f */
[----:B------:R2:W-:Y:S01]  /*1e70*/  STL [R1+0x6c], RZ ;  /* 0x00006cff01007387 */ /* 0x0005e20000100800 */
[----:B------:R-:W-:Y:S01]  /*1e80*/  USHF.R.U32.HI UR6, URZ, 0x4, UR6 ;  /* 0x000000043f067899 */ /* 0x000fe20008011606 */
[----:B01----:R-:W-:Y:S01]  /*1e90*/  IMAD.MOV.U32 R0, RZ, RZ, RZ ;  /* 0x000000ffff007224 */ /* 0x003fe200078e00ff */
[----:B------:R-:W-:Y:S01]  /*1ea0*/  UMOV UR9, 0x40000040 ;  /* 0x4000004000097882 */ /* 0x000fe20000000000 */
[----:B------:R-:W-:Y:S01]  /*1eb0*/  UMOV UR11, 0x40000040 ;  /* 0x40000040000b7882 */ /* 0x000fe20000000000 */
[----:B------:R-:W-:Y:S01]  /*1ec0*/  ULOP3.LUT UR6, UR6, 0x3fff, URZ, 0xc0, !UPT ;  /* 0x00003fff06067892 */ /* 0x000fe2000f8ec03f */
[----:B------:R2:W-:Y:S01]  /*1ed0*/  STL [R1+0x68], RZ ;  /* 0x000068ff01007387 */ /* 0x0005e20000100800 */
[----:B------:R-:W-:-:S02]  /*1ee0*/  CS2R R2, SRZ ;  /* 0x0000000000027805 */ /* 0x000fc4000001ff00 */
[----:B------:R-:W-:Y:S01]  /*1ef0*/  CS2R R4, SRZ ;  /* 0x0000000000047805 */ /* 0x000fe2000001ff00 */
[----:B------:R-:W-:Y:S01]  /*1f00*/  ULOP3.LUT UR7, UR6, 0x10000, URZ, 0xfc, !UPT ;  /* 0x0001000006077892 */ /* 0x000fe2000f8efc3f */
[----:B------:R2:W-:Y:S01]  /*1f10*/  STL [R1+0x64], RZ ;  /* 0x000064ff01007387 */ /* 0x0005e20000100800 */
[----:B------:R-:W-:Y:S01]  /*1f20*/  ULEA UR6, UR5, UR8, 0xa ;  /* 0x0000000805067291 */ /* 0x000fe2000f8e503f */
[----:B------:R-:W-:Y:S01]  /*1f30*/  CS2R R6, SRZ ;  /* 0x0000000000067805 */ /* 0x000fe2000001ff00 */
[----:B------:R-:W-:Y:S01]  /*1f40*/  ULEA UR7, UR5, UR7, 0xb ;  /* 0x0000000705077291 */ /* 0x000fe2000f8e583f */
[----:B------:R2:W-:Y:S01]  /*1f50*/  STL [R1+0x60], RZ ;  /* 0x000060ff01007387 */ /* 0x0005e20000100800 */
[----:B------:R-:W-:Y:S02]  /*1f60*/  CS2R R8, SRZ ;  /* 0x0000000000087805 */ /* 0x000fe4000001ff00 */
[----:B------:R-:W-:Y:S02]  /*1f70*/  CS2R R10, SRZ ;  /* 0x00000000000a7805 */ /* 0x000fe4000001ff00 */
[----:B------:R-:W-:Y:S01]  /*1f80*/  CS2R R12, SRZ ;  /* 0x00000000000c7805 */ /* 0x000fe2000001ff00 */
[----:B------:R-:W-:Y:S01]  /*1f90*/  UMOV UR8, UR6 ;  /* 0x0000000600087c82 */ /* 0x000fe20008000000 */
[----:B------:R2:W-:Y:S01]  /*1fa0*/  STL [R1+0x5c], RZ ;  /* 0x00005cff01007387 */ /* 0x0005e20000100800 */
[----:B------:R-:W-:Y:S01]  /*1fb0*/  UMOV UR10, UR7 ;  /* 0x00000007000a7c82 */ /* 0x000fe20008000000 */
[----:B------:R-:W-:Y:S01]  /*1fc0*/  CS2R R14, SRZ ;  /* 0x00000000000e7805 */ /* 0x000fe2000001ff00 */
[----:B------:R-:W-:Y:S01]  /*1fd0*/  QGMMA.64x256x32.F32.E4M3.E4M3 R24, gdesc[UR8], RZ, !UPT ;  /* 0x03e00000081879f3 */ /* 0x000fe2000c7008ff */
[----:B------:R-:W-:Y:S01]  /*1fe0*/  UIADD3 UR8, UR6, 0x2, URZ ;  /* 0x0000000206087890 */ /* 0x000fe2000fffe03f */
[----:B------:R2:W-:Y:S01]  /*1ff0*/  STL [R1+0x58], RZ ;  /* 0x000058ff01007387 */ /* 0x0005e20000100800 */
[----:B------:R-:W-:Y:S01]  /*2000*/  UIADD3 UR10, UR7, 0x2, URZ ;  /* 0x00000002070a7890 */ /* 0x000fe2000fffe03f */
[----:B------:R-:W-:Y:S01]  /*2010*/  CS2R R16, SRZ ;  /* 0x0000000000107805 */ /* 0x000fe2000001ff00 */
[----:B------:R-:W-:Y:S01]  /*2020*/  UMOV UR9, 0x40000040 ;  /* 0x4000004000097882 */ /* 0x000fe20000000000 */
[----:B------:R-:W-:Y:S01]  /*2030*/  UMOV UR11, 0x40000040 ;  /* 0x40000040000b7882 */ /* 0x000fe20000000000 */
        /* <DEDUP_REMOVED lines=54> */
[----:B------:R-:W-:Y:S01]  /*23a0*/  CS2R R226, SRZ ;  /* 0x0000000000e27805 */ /* 0x000fe2000001ff00 */
[----:B------:R-:W-:Y:S01]  /*23b0*/  IMAD.MOV.U32 R228, RZ, RZ, RZ ;  /* 0x000000ffffe47224 */ /* 0x000fe200078e00ff */
[----:B------:R2:W-:Y:S04]  /*23c0*/  STL [R1+0x1c], RZ ;  /* 0x00001cff01007387 */ /* 0x0005e80000100800 */
[----:B------:R2:W-:Y:S04]  /*23d0*/  STL [R1+0x18], RZ ;  /* 0x000018ff01007387 */ /* 0x0005e80000100800 */
[----:B------:R2:W-:Y:S04]  /*23e0*/  STL [R1+0x14], RZ ;  /* 0x000014ff01007387 */ /* 0x0005e80000100800 */
[----:B------:R2:W-:Y:S04]  /*23f0*/  STL [R1+0x10], RZ ;  /* 0x000010ff01007387 */ /* 0x0005e80000100800 */
[----:B------:R2:W-:Y:S04]  /*2400*/  STL [R1+0xc], RZ ;  /* 0x00000cff01007387 */ /* 0x0005e80000100800 */
[----:B------:R2:W-:Y:S04]  /*2410*/  STL [R1+0x8], RZ ;  /* 0x000008ff01007387 */ /* 0x0005e80000100800 */
[----:B------:R2:W-:Y:S04]  /*2420*/  STL [R1+0x4], RZ ;  /* 0x000004ff01007387 */ /* 0x0005e80000100800 */
[----:B------:R2:W-:Y:S01]  /*2430*/  STL [R1], RZ ;  /* 0x000000ff01007387 */ /* 0x0005e20000100800 */
[----:B------:R-:W-:Y:S01]  /*2440*/  QGMMA.64x256x32.F32.E4M3.E4M3 R24, gdesc[UR8], R24 ;  /* 0x03e00000081879f3 */ /* 0x000fe20008700818 */
[----:B------:R-:W-:-:S02]  /*2450*/  UIADD3 UR8, UR6, 0x4, URZ ;  /* 0x0000000406087890 */ /* 0x000fc4000fffe03f */
[----:B------:R-:W-:Y:S01]  /*2460*/  UIADD3 UR10, UR7, 0x4, URZ ;  /* 0x00000004070a7890 */ /* 0x000fe2000fffe03f */
[----:B------:R-:W-:Y:S01]  /*2470*/  UMOV UR9, 0x40000040 ;  /* 0x4000004000097882 */ /* 0x000fe20000000000 */
[----:B------:R-:W-:-:S15]  /*2480*/  UMOV UR11, 0x40000040 ;  /* 0x40000040000b7882 */ /* 0x000fde0000000000 */
[----:B------:R-:W-:-:S08]  /*2490*/  NOP ;  /* 0x0000000000007918 */ /* 0x000fd00000000000 */
[----:B------:R-:W-:Y:S01]  /*24a0*/  QGMMA.64x256x32.F32.E4M3.E4M3 R24, gdesc[UR8], R24 ;  /* 0x03e00000081879f3 */ /* 0x000fe20008700818 */
[----:B------:R-:W-:Y:S02]  /*24b0*/  UIADD3 UR10, UR7, 0x6, URZ ;  /* 0x00000006070a7890 */ /* 0x000fe4000fffe03f */
[----:B------:R-:W-:Y:S01]  /*24c0*/  UIADD3 UR8, UR6, 0x6, URZ ;  /* 0x0000000606087890 */ /* 0x000fe2000fffe03f */
[----:B------:R-:W-:Y:S01]  /*24d0*/  ULDC UR7, c[0x0][0x50c] ;  /* 0x0001430000077ab9 */ /* 0x000fe20000000800 */
[----:B------:R-:W-:Y:S01]  /*24e0*/  UMOV UR9, 0x40000040 ;  /* 0x4000004000097882 */ /* 0x000fe20000000000 */
[----:B------:R-:W-:Y:S01]  /*24f0*/  UISETP.NE.AND UP0, UPT, UR7, 0x4, UPT ;  /* 0x000000040700788c */ /* 0x000fe2000bf05270 */
[----:B------:R-:W-:Y:S01]  /*2500*/  UMOV UR11, 0x40000040 ;  /* 0x40000040000b7882 */ /* 0x000fe20000000000 */
[----:B------:R-:W-:Y:S02]  /*2510*/  UMOV UR6, 0x4 ;  /* 0x0000000400067882 */ /* 0x000fe40000000000 */
[----:B------:R-:W-:-:S06]  /*2520*/  USEL UR7, URZ, 0x1, UP0 ;  /* 0x000000013f077887 */ /* 0x000fcc0008000000 */
[----:B------:R-:W-:-:S12]  /*2530*/  ISETP.NE.AND P0, PT, RZ, UR7, PT ;  /* 0x00000007ff007c0c */ /* 0x000fd8000bf05270 */
[----:B------:R-:W-:Y:S01]  /*2540*/  QGMMA.64x256x32.F32.E4M3.E4M3 R24, gdesc[UR8], R24, gsb0 ;  /* 0x03e00000081879f3 */ /* 0x000fe20008000818 */
[----:B--2---:R-:W-:Y:S05]  /*2550*/  @!P0 BRA `(.L_x_22) ;  /* 0x0000000800808947 */ /* 0x004fea0003800000 */
[----:B------:R-:W-:Y:S02]  /*2560*/  WARPGROUP.DEPBAR.LE gsb0, 0x0 ;  /* 0x00008000000079c5 */ /* 0x000fe40000010000 */
[----:B------:R-:W-:-:S01]  /*2570*/  FADD R227, RZ, R25 ;  /* 0x00000019ffe37221 */ /* 0x000fc20000000000 */
[----:B------:R-:W-:Y:S01]  /*2580*/  FADD R228, RZ, R24 ;  /* 0x00000018ffe47221 */ /* 0x000fe20000000000 */
[----:B------:R-:W-:-:S01]  /*2590*/  FADD R226, RZ, R26 ;  /* 0x0000001affe27221 */ /* 0x000fc20000000000 */
[----:B------:R-:W-:Y:S01]  /*25a0*/  FADD R225, RZ, R27 ;  /* 0x0000001bffe17221 */ /* 0x000fe20000000000 */
[----:B------:R-:W-:-:S01]  /*25b0*/  FADD R224, RZ, R28 ;  /* 0x0000001cffe07221 */ /* 0x000fc20000000000 */
[----:B------:R0:W-:Y:S01]  /*25c0*/  STL [R1+0x88], R227 ;  /* 0x000088e301007387 */ /* 0x0001e20000100800 */
[----:B------:R-:W-:-:S01]  /*25d0*/  FADD R223, RZ, R29 ;  /* 0x0000001dffdf7221 */ /* 0x000fc20000000000 */
[----:B------:R-:W-:Y:S01]  /*25e0*/  FADD R222, RZ, R30 ;  /* 0x0000001effde7221 */ /* 0x000fe20000000000 */
[----:B------:R-:W-:-:S01]  /*25f0*/  FADD R221, RZ, R31 ;  /* 0x0000001fffdd7221 */ /* 0x000fc20000000000 */
[----:B------:R-:W-:Y:S01]  /*2600*/  FADD R220, RZ, R32 ;  /* 0x00000020ffdc7221 */ /* 0x000fe20000000000 */
[----:B------:R-:W-:-:S01]  /*2610*/  FADD R219, RZ, R33 ;  /* 0x00000021ffdb7221 */ /* 0x000fc20000000000 */
[----:B------:R-:W-:Y:S01]  /*2620*/  FADD R218, RZ, R34 ;  /* 0x00000022ffda7221 */ /* 0x000fe20000000000 */
[----:B------:R-:W-:-:S01]  /*2630*/  FADD R217, RZ, R35 ;  /* 0x00000023ffd97221 */ /* 0x000fc20000000000 */
[----:B------:R-:W-:Y:S01]  /*2640*/  FADD R216, RZ, R36 ;  /* 0x00000024ffd87221 */ /* 0x000fe20000000000 */
[----:B------:R-:W-:-:S01]  /*2650*/  FADD R215, RZ, R37 ;  /* 0x00000025ffd77221 */ /* 0x000fc20000000000 */
[----:B0-----:R-:W-:Y:S01]  /*2660*/  FADD R227, RZ, R124 ;  /* 0x0000007cffe37221 */ /* 0x001fe20000000000 */
[----:B------:R-:W-:-:S01]  /*2670*/  FADD R214, RZ, R38 ;  /* 0x00000026ffd67221 */ /* 0x000fc20000000000 */
[----:B------:R-:W-:Y:S01]  /*2680*/  FADD R213, RZ, R39 ;  /* 0x00000027ffd57221 */ /* 0x000fe20000000000 */
[----:B------:R-:W-:-:S01]  /*2690*/  FADD R212, RZ, R40 ;  /* 0x00000028ffd47221 */ /* 0x000fc20000000000 */
[----:B------:R-:W-:Y:S01]  /*26a0*/  FADD R211, RZ, R41 ;  /* 0x00000029ffd37221 */ /* 0x000fe20000000000 */
[----:B------:R0:W-:Y:S01]  /*26b0*/  STL [R1], R227 ;  /* 0x000000e301007387 */ /* 0x0001e20000100800 */
        /* <DEDUP_REMOVED lines=94> */
[----:B0-----:R-:W-:-:S05]  /*2ca0*/  FADD R227, RZ, R131 ;  /* 0x00000083ffe37221 */ /* 0x001fca0000000000 */
[----:B------:R0:W-:Y:S02]  /*2cb0*/  STL [R1+0x1c], R227 ;  /* 0x00001ce301007387 */ /* 0x0001e40000100800 */
        /* <DEDUP_REMOVED lines=39> */
[----:B------:R0:W-:Y:S04]  /*2f30*/  STL [R1+0x6c], R227 ;  /* 0x00006ce301007387 */ /* 0x0001e80000100800 */
[----:B0-----:R0:W5:Y:S01]  /*2f40*/  LDL.LU R227, [R1+0x88] ;  /* 0x0000880001e37983 */ /* 0x0011620000300800 */
[----:B------:R-:W-:-:S05]  /*2f50*/  UMOV UR6, URZ ;  /* 0x0000003f00067c82 */ /* 0x000fca0008000000 */
.L_x_22:
[----:B------:R-:W-:Y:S01]  /*2f60*/  UIADD3 UR16, UR5, 0x1, URZ ;  /* 0x0000000105107890 */ /* 0x000fe2000fffe03f */
[----:B------:R-:W-:-:S03]  /*2f70*/  UMOV UR8, 0x1 ;  /* 0x0000000100087882 */ /* 0x000fc60000000000 */
[----:B------:R-:W-:-:S04]  /*2f80*/  UISETP.NE.AND UP0, UPT, UR16, 0x4, UPT ;  /* 0x000000041000788c */ /* 0x000fc8000bf05270 */
[----:B------:R-:W-:Y:S02]  /*2f90*/  USEL UR17, URZ, 0x1, UP0 ;  /* 0x000000013f117887 */ /* 0x000fe40008000000 */
[----:B------:R-:W-:Y:S02]  /*2fa0*/  USEL UR16, UR16, URZ, UP0 ;  /* 0x0000003f10107287 */ /* 0x000fe40008000000 */
[----:B------:R-:W-:-:S12]  /*2fb0*/  ULOP3.LUT UR17, UR4, UR17, URZ, 0x3c, !UPT ;  /* 0x0000001104117292 */ /* 0x000fd8000f8e3c3f */
.L_x_17:
[----:B------:R-:W-:-:S04]  /*2fc0*/  UISETP.LT.AND UP0, UPT, UR12, 0x1, UPT ;  /* 0x000000010c00788c */ /* 0x000fc8000bf01270 */
[----:B------:R-:W-:-:S04]  /*2fd0*/  USEL UR9, UR12, 0x1, UP0 ;  /* 0x000000010c097887 */ /* 0x000fc80008000000 */
[----:B------:R-:W-:-:S04]  /*2fe0*/  UIADD3 UR9, UR12, -UR9, URZ ;  /* 0x800000090c097290 */ /* 0x000fc8000fffe03f */
[----:B------:R-:W-:-:S06]  /*2ff0*/  UISETP.GE.AND UP0, UPT, UR9, 0x1, UPT ;  /* 0x000000010900788c */ /* 0x000fcc000bf06270 */
[----:B------:R-:W-:-:S13]  /*3000*/  PLOP3.LUT P0, PT, PT, PT, UP0, 0x80, 0x0 ;  /* 0x000000000000781c */ /* 0x000fda0003f0f008 */
[----:B------:R-:W-:Y:S05]  /*3010*/  @!P0 BRA `(.L_x_23) ;  /* 0x0000001000dc8947 */ /* 0x000fea0003800000 */
[----:B------:R-:W-:Y:S01]  /*3020*/  UMOV UR24, UR9 ;  /* 0x0000000900187c82 */ /* 0x000fe20008000000 */
[----:B------:R-:W-:Y:S01]  /*3030*/  UMOV UR25, UR5 ;  /* 0x0000000500197c82 */ /* 0x000fe20008000000 */
[----:B------:R-:W-:-:S05]  /*3040*/  ULDC UR27, c[0x0][0x50c] ;  /* 0x00014300001b7ab9 */ /* 0x000fca0000000800 */
.L_x_31:
[----:B------:R-:W-:-:S06]  /*3050*/  UISETP.NE.AND UP0, UPT, UR23, 0x3, UPT ;  /* 0x000000031700788c */ /* 0x000fcc000bf05270 */
[----:B------:R-:W-:-:S13]  /*3060*/  PLOP3.LUT P1, PT, PT, PT, UP0, 0x80, 0x0 ;  /* 0x000000000000781c */ /* 0x000fda0003f2f008 */
[----:B-----5:R-:W-:Y:S05]  /*3070*/  @!P1 BRA `(.L_x_24) ;  /* 0x0000000000049947 */ /* 0x020fea0003800000 */
[----:B------:R-:W-:Y:S01]  /*3080*/  BPT.TRAP 0x1 ;  /* 0x000000040000795c */ /* 0x000fe20000300000 */
.L_x_24:
[----:B------:R-:W1:Y:S01]  /*3090*/  S2UR UR9, SR_CgaCtaId ;  /* 0x00000000000979c3 */ /* 0x000e620000008800 */
[----:B------:R-:W-:Y:S01]  /*30a0*/  UMOV UR14, 0x400 ;  /* 0x00000400000e7882 */ /* 0x000fe20000000000 */
[----:B------:R-:W-:-:S05]  /*30b0*/  IMAD.U32 R229, RZ, RZ, UR17 ;  /* 0x00000011ffe57e24 */ /* 0x000fca000f8e00ff */
[----:B------:R-:W-:Y:S01]  /*30c0*/  SHF.L.U32 R229, R229, 0x1f, RZ ;  /* 0x0000001fe5e57819 */ /* 0x000fe200000006ff */
[----:B-1----:R-:W-:-:S04]  /*30d0*/  ULEA UR14, UR9, UR14, 0x18 ;  /* 0x0000000e090e7291 */ /* 0x002fc8000f8ec03f */
[----:B------:R-:W-:-:S09]  /*30e0*/  ULEA UR9, UR16, UR14, 0x3 ;  /* 0x0000000e10097291 */ /* 0x000fd2000f8e183f */
[----:B------:R1:W2:Y:S01]  /*30f0*/  SYNCS.PHASECHK.TRANS64.TRYWAIT P0, [UR9], R229 ;  /* 0x000000e5ff0075a7 */ /* 0x0002a20008000149 */
[----:B------:R-:W-:Y:S05]  /*3100*/  @!P1 BRA `(.L_x_25) ;  /* 0x0000000000049947 */ /* 0x000fea0003800000 */
[----:B------:R-:W-:Y:S01]  /*3110*/  BPT.TRAP 0x1 ;  /* 0x000000040000795c */ /* 0x000fe20000300000 */
.L_x_25:
[----:B--2---:R-:W-:Y:S05]  /*3120*/  @P0 BRA `(.L_x_26) ;  /* 0x0000000000080947 */ /* 0x004fea0003800000 */
[----:B------:R-:W2:Y:S02]  /*3130*/  SYNCS.PHASECHK.TRANS64.TRYWAIT P0, [UR9], R229 ;  /* 0x000000e5ff0075a7 */ /* 0x000ea40008000149 */
[----:B--2---:R-:W-:Y:S05]  /*3140*/  @!P0 BRA `(.L_x_27) ;  /* 0x000000d400148947 */ /* 0x004fea0003800000 */
.L_x_26:
[----:B------:R-:W-:Y:S01]  /*3150*/  UIADD3 UR9, UR14, 0x10100, URZ ;  /* 0x000101000e097890 */ /* 0x000fe2000fffe03f */
[----:B------:R-:W-:Y:S01]  /*3160*/  WARPGROUP.ARRIVE ;  /* 0x00000000000079c5 */ /* 0x000fe20000000000 */
[----:B------:R-:W-:Y:S02]  /*3170*/  UISETP.NE.AND UP0, UPT, UR7, URZ, UPT ;  /* 0x0000003f0700728c */ /* 0x000fe4000bf05270 */
[----:B------:R-:W-:Y:S02]  /*3180*/  USHF.R.U32.HI UR9, URZ, 0x4, UR9 ;  /* 0x000000043f097899 */ /* 0x000fe40008011609 */
[----:B------:R-:W-:Y:S02]  /*3190*/  USEL UR8, UR8, URZ, !UP0 ;  /* 0x0000003f08087287 */ /* 0x000fe4000c000000 */
[----:B------:R-:W-:Y:S02]  /*31a0*/  ULOP3.LUT UR9, UR9, 0x3fff, URZ, 0xc0, !UPT ;  /* 0x00003fff09097892 */ /* 0x000fe4000f8ec03f */
[----:B------:R-:W-:-:S02]  /*31b0*/  ULOP3.LUT UR7, UR15, 0x10000, URZ, 0xfc, !UPT ;  /* 0x000100000f077892 */ /* 0x000fc4000f8efc3f */
[----:B------:R-:W-:Y:S02]  /*31c0*/  ULOP3.LUT UR9, UR9, 0x10000, URZ, 0xfc, !UPT ;  /* 0x0001000009097892 */ /* 0x000fe4000f8efc3f */
[----:B------:R-:W-:Y:S02]  /*31d0*/  UISETP.NE.U32.AND UP0, UPT, UR8, URZ, UPT ;  /* 0x0000003f0800728c */ /* 0x000fe4000bf05070 */
[----:B------:R-:W-:Y:S02]  /*31e0*/  ULEA UR7, UR16, UR7, 0xa ;  /* 0x0000000710077291 */ /* 0x000fe4000f8e503f */
[----:B------:R-:W-:Y:S01]  /*31f0*/  ULEA UR26, UR16, UR9, 0xb ;  /* 0x00000009101a7291 */ /* 0x000fe2000f8e583f */
[----:B------:R-:W-:Y:S02]  /*3200*/  UMOV UR11, 0x40000040 ;  /* 0x40000040000b7882 */ /* 0x000fe40000000000 */
[----:B------:R-:W-:Y:S01]  /*3210*/  UMOV UR9, 0x40000040 ;  /* 0x4000004000097882 */ /* 0x000fe20000000000 */
[----:B------:R-:W-:Y:S01]  /*3220*/  UIADD3 UR6, UR6, 0x4, URZ ;  /* 0x0000000406067890 */ /* 0x000fe2000fffe03f */
[----:B------:R-:W-:-:S02]  /*3230*/  UMOV UR8, UR7 ;  /* 0x0000000700087c82 */ /* 0x000fc40008000000 */
[----:B------:R-:W-:Y:S02]  /*3240*/  UMOV UR10, UR26 ;  /* 0x0000001a000a7c82 */ /* 0x000fe40008000000 */
[----:B------:R-:W-:Y:S01]  /*3250*/  QGMMA.64x256x32.F32.E4M3.E4M3 R24, gdesc[UR8], R24, UP0 ;  /* 0x03e00000081879f3 */ /* 0x000fe2000bf00818 */
[----:B------:R-:W-:Y:S02]  /*3260*/  UIADD3 UR8, UR7, 0x2, URZ ;  /* 0x0000000207087890 */ /* 0x000fe4000fffe03f */
[----:B------:R-:W-:Y:S01]  /*3270*/  UIADD3 UR10, UR26, 0x2, URZ ;  /* 0x000000021a0a7890 */ /* 0x000fe2000fffe03f */
[----:B------:R-:W-:Y:S01]  /*3280*/  UMOV UR9, 0x40000040 ;  /* 0x4000004000097882 */ /* 0x000fe20000000000 */
[----:B------:R-:W-:Y:S01]  /*3290*/  UMOV UR11, 0x40000040 ;  /* 0x40000040000b7882 */ /* 0x000fe20000000000 */
[----:B------:R-:W-:-:S15]  /*32a0*/  UISETP.NE.AND UP0, UPT, UR6, UR27, UPT ;  /* 0x0000001b0600728c */ /* 0x000fde000bf05270 */
[----:B------:R-:W-:-:S07]  /*32b0*/  NOP ;  /* 0x0000000000007918 */ /* 0x000fce0000000000 */
[----:B------:R-:W-:Y:S01]  /*32c0*/  QGMMA.64x256x32.F32.E4M3.E4M3 R24, gdesc[UR8], R24 ;  /* 0x03e00000081879f3 */ /* 0x000fe20008700818 */
[----:B------:R-:W-:Y:S02]  /*32d0*/  UIADD3 UR8, UR7, 0x4, URZ ;  /* 0x0000000407087890 */ /* 0x000fe4000fffe03f */
[----:B------:R-:W-:Y:S01]  /*32e0*/  UIADD3 UR10, UR26, 0x4, URZ ;  /* 0x000000041a0a7890 */ /* 0x000fe2000fffe03f */
[----:B------:R-:W-:Y:S01]  /*32f0*/  UMOV UR9, 0x40000040 ;  /* 0x4000004000097882 */ /* 0x000fe20000000000 */
[----:B------:R-:W-:-:S15]  /*3300*/  UMOV UR11, 0x40000040 ;  /* 0x40000040000b7882 */ /* 0x000fde0000000000 */
[----:B------:R-:W-:-:S08]  /*3310*/  NOP ;  /* 0x0000000000007918 */ /* 0x000fd00000000000 */
[----:B------:R-:W-:Y:S01]  /*3320*/  QGMMA.64x256x32.F32.E4M3.E4M3 R24, gdesc[UR8], R24 ;  /* 0x03e00000081879f3 */ /* 0x000fe20008700818 */
[----:B------:R-:W-:Y:S02]  /*3330*/  UIADD3 UR8, UR7, 0x6, URZ ;  /* 0x0000000607087890 */ /* 0x000fe4000fffe03f */
[----:B------:R-:W-:Y:S01]  /*3340*/  UIADD3 UR10, UR26, 0x6, URZ ;  /* 0x000000061a0a7890 */ /* 0x000fe2000fffe03f */
[----:B------:R-:W-:Y:S01]  /*3350*/  UMOV UR9, 0x40000040 ;  /* 0x4000004000097882 */ /* 0x000fe20000000000 */
[----:B------:R-:W-:Y:S01]  /*3360*/  UMOV UR11, 0x40000040 ;  /* 0x40000040000b7882 */ /* 0x000fe20000000000 */
[----:B------:R-:W-:-:S06]  /*3370*/  USEL UR7, URZ, 0x1, UP0 ;  /* 0x000000013f077887 */ /* 0x000fcc0008000000 */
[----:B------:R-:W-:-:S15]  /*3380*/  ISETP.NE.AND P0, PT, RZ, UR7, PT ;  /* 0x00000007ff007c0c */ /* 0x000fde000bf05270 */
[----:B------:R-:W-:-:S01]  /*3390*/  NOP ;  /* 0x0000000000007918 */ /* 0x000fc20000000000 */
[----:B------:R-:W-:Y:S03]  /*33a0*/  QGMMA.64x256x32.F32.E4M3.E4M3 R24, gdesc[UR8], R24, gsb0 ;  /* 0x03e00000081879f3 */ /* 0x000fe60008000818 */
[----:B------:R-:W-:Y:S02]  /*33b0*/  WARPGROUP.DEPBAR.LE gsb0, 0x1 ;  /* 0x00008000000079c5 */ /* 0x000fe40000010100 */
[----:B------:R-:W-:Y:S05]  /*33c0*/  @!P0 BRA `(.L_x_28) ;  /* 0x0000000c00708947 */ /* 0x000fea0003800000 */
[----:B------:R-:W-:Y:S02]  /*33d0*/  WARPGROUP.DEPBAR.LE gsb0, 0x0 ;  /* 0x00008000000079c5 */ /* 0x000fe40000010000 */
[----:B-----5:R-:W-:-:S01]  /*33e0*/  FADD R227, R25, R227 ;  /* 0x000000e319e37221 */ /* 0x020fc20000000000 */
[----:B------:R-:W-:Y:S01]  /*33f0*/  FADD R226, R26, R226 ;  /* 0x000000e21ae27221 */ /* 0x000fe20000000000 */
[----:B------:R-:W-:-:S01]  /*3400*/  FADD R225, R27, R225 ;  /* 0x000000e11be17221 */ /* 0x000fc20000000000 */
[----:B------:R-:W-:Y:S01]  /*3410*/  FADD R224, R28, R224 ;  /* 0x000000e01ce07221 */ /* 0x000fe20000000000 */
[----:B------:R-:W-:-:S01]  /*3420*/  FADD R223, R29, R223 ;  /* 0x000000df1ddf7221 */ /* 0x000fc20000000000 */
[----:B------:R2:W-:Y:S01]  /*3430*/  STL [R1+0x88], R227 ;  /* 0x000088e301007387 */ /* 0x0005e20000100800 */
[----:B------:R-:W-:-:S01]  /*3440*/  FADD R222, R30, R222 ;  /* 0x000000de1ede7221 */ /* 0x000fc20000000000 */
[----:B------:R-:W-:Y:S01]  /*3450*/  FADD R221, R31, R221 ;  /* 0x000000dd1fdd7221 */ /* 0x000fe20000000000 */
[----:B------:R-:W-:-:S01]  /*3460*/  FADD R220, R32, R220 ;  /* 0x000000dc20dc7221 */ /* 0x000fc20000000000 */
[----:B------:R-:W-:Y:S01]  /*3470*/  FADD R219, R33, R219 ;  /* 0x000000db21db7221 */ /* 0x000fe20000000000 */
[----:B------:R-:W-:-:S01]  /*3480*/  FADD R218, R34, R218 ;  /* 0x000000da22da7221 */ /* 0x000fc20000000000 */
[----:B------:R-:W-:Y:S01]  /*3490*/  FADD R217, R35, R217 ;  /* 0x000000d923d97221 */ /* 0x000fe20000000000 */
[----:B------:R-:W-:-:S01]  /*34a0*/  FADD R216, R36, R216 ;  /* 0x000000d824d87221 */ /* 0x000fc20000000000 */
[----:B------:R-:W-:Y:S01]  /*34b0*/  FADD R215, R37, R215 ;  /* 0x000000d725d77221 */ /* 0x000fe20000000000 */
[----:B------:R-:W-:-:S01]  /*34c0*/  FADD R214, R38, R214 ;  /* 0x000000d626d67221 */ /* 0x000fc20000000000 */
[----:B--2---:R-:W2:Y:S01]  /*34d0*/  LDL.LU R227, [R1+0x28] ;  /* 0x0000280001e37983 */ /* 0x004ea20000300800 */
[----:B------:R-:W-:-:S01]  /*34e0*/  FADD R213, R39, R213 ;  /* 0x000000d527d57221 */ /* 0x000fc20000000000 */
[----:B------:R-:W-:Y:S01]  /*34f0*/  FADD R212, R40, R212 ;  /* 0x000000d428d47221 */ /* 0x000fe20000000000 */
[----:B------:R-:W-:-:S01]  /*3500*/  FADD R211, R41, R211 ;  /* 0x000000d329d37221 */ /* 0x000fc20000000000 */
[----:B------:R3:W-:Y:S01]  /*3510*/  STL [R1+0x8c], R226 ;  /* 0x00008ce201007387 */ /* 0x0007e20000100800 */
[----:B------:R-:W-:-:S03]  /*3520*/  FADD R228, R24, R228 ;  /* 0x000000e418e47221 */ /* 0x000fc60000000000 */
[----:B---3--:R-:W3:Y:S04]  /*3530*/  LDL.LU R226, [R1+0x24] ;  /* 0x0000240001e27983 */ /* 0x008ee80000300800 */
[----:B------:R4:W-:Y:S04]  /*3540*/  STL [R1+0x90], R225 ;  /* 0x000090e101007387 */ /* 0x0009e80000100800 */
[----:B----4-:R-:W4:Y:S04]  /*3550*/  LDL.LU R225, [R1+0x20] ;  /* 0x0000200001e17983 */ /* 0x010f280000300800 */
[----:B------:R0:W-:Y:S04]  /*3560*/  STL [R1+0x94], R224 ;  /* 0x000094e001007387 */ /* 0x0001e80000100800 */
[----:B0-----:R-:W4:Y:S04]  /*3570*/  LDL.LU R224, [R1+0x1c] ;  /* 0x00001c0001e07983 */ /* 0x001f280000300800 */
        /* <DEDUP_REMOVED lines=13> */
[----:B0-----:R-:W4:Y:S04]  /*3650*/  LDL.LU R217, [R1] ;  /* 0x0000000001d97983 */ /* 0x001f280000300800 */
[----:B------:R-:W-:Y:S04]  /*3660*/  STL [R1+0xb4], R216 ;  /* 0x0000b4d801007387 */ /* 0x000fe80000100800 */
[----:B------:R-:W-:Y:S04]  /*3670*/  STL [R1+0xb8], R215 ;  /* 0x0000b8d701007387 */ /* 0x000fe80000100800 */
[----:B------:R-:W-:Y:S04]  /*3680*/  STL [R1+0xbc], R214 ;  /* 0x0000bcd601007387 */ /* 0x000fe80000100800 */
[----:B------:R-:W-:Y:S04]  /*3690*/  STL [R1+0xc0], R213 ;  /* 0x0000c0d501007387 */ /* 0x000fe80000100800 */
[----:B------:R-:W-:Y:S04]  /*36a0*/  STL [R1+0xc4], R212 ;  /* 0x0000c4d401007387 */ /* 0x000fe80000100800 */
[----:B------:R0:W-:Y:S01]  /*36b0*/  STL [R1+0xc8], R211 ;  /* 0x0000c8d301007387 */ /* 0x0001e20000100800 */
[----:B--2---:R-:W-:-:S01]  /*36c0*/  FADD R227, R134, R227 ;  /* 0x000000e386e37221 */ /* 0x004fc20000000000 */
[----:B---3--:R-:W-:Y:S01]  /*36d0*/  FADD R226, R133, R226 ;  /* 0x000000e285e27221 */ /* 0x008fe20000000000 */
[----:B----4-:R-:W-:-:S01]  /*36e0*/  FADD R225, R132, R225 ;  /* 0x000000e184e17221 */ /* 0x010fc20000000000 */
[----:B------:R-:W-:Y:S01]  /*36f0*/  FADD R224, R131, R224 ;  /* 0x000000e083e07221 */ /* 0x000fe20000000000 */
[----:B------:R-:W-:-:S01]  /*3700*/  FADD R223, R130, R223 ;  /* 0x000000df82df7221 */ /* 0x000fc20000000000 */
[----:B------:R-:W-:Y:S01]  /*3710*/  FADD R222, R129, R222 ;  /* 0x000000de81de7221 */ /* 0x000fe20000000000 */
[----:B------:R-:W-:-:S01]  /*3720*/  FADD R221, R128, R221 ;  /* 0x000000dd80dd7221 */ /* 0x000fc20000000000 */
[----:B------:R-:W-:Y:S01]  /*3730*/  FADD R220, R127, R220 ;  /* 0x000000dc7fdc7221 */ /* 0x000fe20000000000 */
[----:B------:R-:W-:-:S01]  /*3740*/  FADD R219, R126, R219 ;  /* 0x000000db7edb7221 */ /* 0x000fc20000000000 */
[----:B------:R-:W-:Y:S01]  /*3750*/  FADD R218, R125, R218 ;  /* 0x000000da7dda7221 */ /* 0x000fe20000000000 */
[----:B------:R-:W-:-:S05]  /*3760*/  FADD R217, R124, R217 ;  /* 0x000000d97cd97221 */ /* 0x000fca0000000000 */
[----:B------:R2:W-:Y:S04]  /*3770*/  STL [R1], R217 ;  /* 0x000000d901007387 */ /* 0x0005e80000100800 */
[----:B------:R3:W-:Y:S04]  /*3780*/  STL [R1+0x4], R218 ;  /* 0x000004da01007387 */ /* 0x0007e80000100800 */
[----:B------:R4:W-:Y:S04]  /*3790*/  STL [R1+0x8], R219 ;  /* 0x000008db01007387 */ /* 0x0009e80000100800 */
[----:B------:R1:W-:Y:S04]  /*37a0*/  STL [R1+0xc], R220 ;  /* 0x00000cdc01007387 */ /* 0x0003e80000100800 */
[----:B------:R1:W-:Y:S04]  /*37b0*/  STL [R1+0x10], R221 ;  /* 0x000010dd01007387 */ /* 0x0003e80000100800 */
[----:B------:R1:W-:Y:S04]  /*37c0*/  STL [R1+0x14], R222 ;  /* 0x000014de01007387 */ /* 0x0003e80000100800 */
[----:B------:R1:W-:Y:S04]  /*37d0*/  STL [R1+0x18], R223 ;  /* 0x000018df01007387 */ /* 0x0003e80000100800 */
[----:B------:R1:W-:Y:S04]  /*37e0*/  STL [R1+0x1c], R224 ;  /* 0x00001ce001007387 */ /* 0x0003e80000100800 */
[----:B0-----:R-:W4:Y:S04]  /*37f0*/  LDL.LU R211, [R1+0x2c] ;  /* 0x00002c0001d37983 */ /* 0x001f280000300800 */
[----:B------:R0:W-:Y:S04]  /*3800*/  STL [R1+0x20], R225 ;  /* 0x000020e101007387 */ /* 0x0001e80000100800 */
[----:B------:R-:W4:Y:S04]  /*3810*/  LDL.LU R212, [R1+0x30] ;  /* 0x0000300001d47983 */ /* 0x000f280000300800 */
[----:B------:R0:W-:Y:S04]  /*3820*/  STL [R1+0x24], R226 ;  /* 0x000024e201007387 */ /* 0x0001e80000100800 */
[----:B------:R-:W4:Y:S04]  /*3830*/  LDL.LU R213, [R1+0x34] ;  /* 0x0000340001d57983 */ /* 0x000f280000300800 */
[----:B------:R0:W-:Y:S04]  /*3840*/  STL [R1+0x28], R227 ;  /* 0x000028e301007387 */ /* 0x0001e80000100800 */
[----:B------:R-:W4:Y:S04]  /*3850*/  LDL.LU R214, [R1+0x38] ;  /* 0x0000380001d67983 */ /* 0x000f280000300800 */
[----:B------:R-:W4:Y:S04]  /*3860*/  LDL.LU R215, [R1+0x3c] ;  /* 0x00003c0001d77983 */ /* 0x000f280000300800 */
[----:B------:R-:W4:Y:S04]  /*3870*/  LDL.LU R216, [R1+0x40] ;  /* 0x0000400001d87983 */ /* 0x000f280000300800 */
[----:B--2---:R-:W2:Y:S04]  /*3880*/  LDL.LU R217, [R1+0x44] ;  /* 0x0000440001d97983 */ /* 0x004ea80000300800 */
[----:B---3--:R-:W3:Y:S04]  /*3890*/  LDL.LU R218, [R1+0x48] ;  /* 0x0000480001da7983 */ /* 0x008ee80000300800 */
[----:B----4-:R-:W4:Y:S04]  /*38a0*/  LDL.LU R219, [R1+0x4c] ;  /* 0x00004c0001db7983 */ /* 0x010f280000300800 */
[----:B-1----:R-:W4:Y:S04]  /*38b0*/  LDL.LU R220, [R1+0x50] ;  /* 0x0000500001dc7983 */ /* 0x002f280000300800 */
[----:B------:R-:W4:Y:S04]  /*38c0*/  LDL.LU R221, [R1+0x54] ;  /* 0x0000540001dd7983 */ /* 0x000f280000300800 */
[----:B------:R-:W4:Y:S04]  /*38d0*/  LDL.LU R222, [R1+0x58] ;  /* 0x0000580001de7983 */ /* 0x000f280000300800 */
[----:B------:R-:W4:Y:S04]  /*38e0*/  LDL.LU R223, [R1+0x5c] ;  /* 0x00005c0001df7983 */ /* 0x000f280000300800 */
[----:B------:R-:W4:Y:S04]  /*38f0*/  LDL.LU R224, [R1+0x60] ;  /* 0x0000600001e07983 */ /* 0x000f280000300800 */
[----:B0-----:R-:W4:Y:S04]  /*3900*/  LDL.LU R225, [R1+0x64] ;  /* 0x0000640001e17983 */ /* 0x001f280000300800 */
[----:B------:R-:W4:Y:S04]  /*3910*/  LDL.LU R226, [R1+0x68] ;  /* 0x0000680001e27983 */ /* 0x000f280000300800 */
[----:B------:R-:W4:Y:S01]  /*3920*/  LDL.LU R227, [R1+0x6c] ;  /* 0x00006c0001e37983 */ /* 0x000f220000300800 */
[----:B------:R-:W-:-:S05]  /*3930*/  FADD R211, R135, R211 ;  /* 0x000000d387d37221 */ /* 0x000fca0000000000 */
[----:B------:R0:W-:Y:S01]  /*3940*/  STL [R1+0x2c], R211 ;  /* 0x00002cd301007387 */ /* 0x0001e20000100800 */
[----:B------:R-:W-:-:S03]  /*3950*/  FADD R212, R136, R212 ;  /* 0x000000d488d47221 */ /* 0x000fc60000000000 */
[----:B0-----:R0:W5:Y:S01]  /*3960*/  LDL.LU R211, [R1+0xc8] ;  /* 0x0000c80001d37983 */ /* 0x0011620000300800 */
[----:B------:R-:W-:-:S03]  /*3970*/  FADD R213, R137, R213 ;  /* 0x000000d589d57221 */ /* 0x000fc60000000000 */
[----:B------:R1:W-:Y:S01]  /*3980*/  STL [R1+0x30], R212 ;  /* 0x000030d401007387 */ /* 0x0003e20000100800 */
[----:B------:R-:W-:-:S01]  /*3990*/  FADD R214, R138, R214 ;  /* 0x000000d68ad67221 */ /* 0x000fc20000000000 */
[----:B------:R-:W-:Y:S02]  /*39a0*/  FADD R215, R139, R215 ;  /* 0x000000d78bd77221 */ /* 0x000fe40000000000 */
[----:B-1----:R0:W5:Y:S01]  /*39b0*/  LDL.LU R212, [R1+0xc4] ;  /* 0x0000c40001d47983 */ /* 0x0021620000300800 */
[----:B------:R-:W-:-:S03]  /*39c0*/  FADD R216, R140, R216 ;  /* 0x000000d88cd87221 */ /* 0x000fc60000000000 */
[----:B------:R1:W-:Y:S01]  /*39d0*/  STL [R1+0x34], R213 ;  /* 0x000034d501007387 */ /* 0x0003e20000100800 */
[----:B--2---:R-:W-:-:S03]  /*39e0*/  FADD R217, R141, R217 ;  /* 0x000000d98dd97221 */ /* 0x004fc60000000000 */
[----:B-1----:R0:W5:Y:S01]  /*39f0*/  LDL.LU R213, [R1+0xc0] ;  /* 0x0000c00001d57983 */ /* 0x0021620000300800 */
[----:B---3--:R-:W-:-:S03]  /*3a00*/  FADD R218, R142, R218 ;  /* 0x000000da8eda7221 */ /* 0x008fc60000000000 */
[----:B------:R1:W-:Y:S01]  /*3a10*/  STL [R1+0x38], R214 ;  /* 0x000038d601007387 */ /* 0x0003e20000100800 */
[----:B----4-:R-:W-:-:S01]  /*3a20*/  FADD R219, R143, R219 ;  /* 0x000000db8fdb7221 */ /* 0x010fc20000000000 */
[----:B------:R-:W-:Y:S02]  /*3a30*/  FADD R220, R144, R220 ;  /* 0x000000dc90dc7221 */ /* 0x000fe40000000000 */
[----:B-1----:R0:W5:Y:S04]  /*3a40*/  LDL.LU R214, [R1+0xbc] ;  /* 0x0000bc0001d67983 */ /* 0x0021680000300800 */
[----:B------:R1:W-:Y:S01]  /*3a50*/  STL [R1+0x3c], R215 ;  /* 0x00003cd701007387 */ /* 0x0003e20000100800 */
[----:B------:R-:W-:-:S01]  /*3a60*/  FADD R221, R145, R221 ;  /* 0x000000dd91dd7221 */ /* 0x000fc20000000000 */
[----:B------:R-:W-:-:S02]  /*3a70*/  FADD R222, R146, R222 ;  /* 0x000000de92de7221 */ /* 0x000fc40000000000 */
[----:B-1----:R0:W5:Y:S04]  /*3a80*/  LDL.LU R215, [R1+0xb8] ;  /* 0x0000b80001d77983 */ /* 0x0021680000300800 */
[----:B------:R1:W-:Y:S01]  /*3a90*/  STL [R1+0x40], R216 ;  /* 0x000040d801007387 */ /* 0x0003e20000100800 */
[----:B------:R-:W-:-:S03]  /*3aa0*/  FADD R223, R147, R223 ;  /* 0x000000df93df7221 */ /* 0x000fc60000000000 */
        /* <DEDUP_REMOVED lines=13> */
[----:B------:R1:W-:Y:S04]  /*3b80*/  STL [R1+0x54], R221 ;  /* 0x000054dd01007387 */ /* 0x0003e80000100800 */
        /* <DEDUP_REMOVED lines=12> */
[----:B-1----:R0:W5:Y:S01]  /*3c50*/  LDL.LU R227, [R1+0x88] ;  /* 0x0000880001e37983 */ /* 0x0021620000300800 */
        /* <DEDUP_REMOVED lines=82> */
[----:B0-----:R-:W-:-:S06]  /*4180*/  UMOV UR6, URZ ;  /* 0x0000003f00067c82 */ /* 0x001fcc0008000000 */
.L_x_28:
[----:B------:R-:W-:Y:S05]  /*4190*/  @!P1 BRA `(.L_x_29) ;  /* 0x0000000000049947 */ /* 0x000fea0003800000 */
[----:B------:R-:W-:Y:S01]  /*41a0*/  BPT.TRAP 0x1 ;  /* 0x000000040000795c */ /* 0x000fe20000300000 */
.L_x_29:
[----:B------:R2:W-:Y:S04]  /*41b0*/  STL [R1+0x8c], R2 ;  /* 0x00008c0201007387 */ /* 0x0005e80000100800 */
[----:B--2---:R-:W2:Y:S04]  /*41c0*/  LDL R2, [R1+0x70] ;  /* 0x0000700001027983 */ /* 0x004ea80000100800 */
[----:B-----5:R3:W-:Y:S04]  /*41d0*/  STL [R1+0x88], R0 ;  /* 0x0000880001007387 */ /* 0x0207e80000100800 */
[----:B---3--:R-:W3:Y:S01]  /*41e0*/  LDL R0, [R1+0x74] ;  /* 0x0000740001007983 */ /* 0x008ee20000100800 */
[----:B-1----:R-:W-:Y:S01]  /*41f0*/  IMAD.U32 R229, RZ, RZ, UR25 ;  /* 0x00000019ffe57e24 */ /* 0x002fe2000f8e00ff */
[----:B--2---:R-:W-:-:S02]  /*4200*/  ISETP.NE.AND P0, PT, R2, RZ, PT ;  /* 0x000000ff0200720c */ /* 0x004fc40003f05270 */
[----:B------:R1:W5:Y:S11]  /*4210*/  LDL.LU R2, [R1+0x8c] ;  /* 0x00008c0001027983 */ /* 0x0003760000300800 */
[----:B------:R-:W-:-:S05]  /*4220*/  @P0 LEA R229, R229, UR14, 0x3 ;  /* 0x0000000ee5e50c11 */ /* 0x000fca000f8e18ff */
[----:B------:R-:W-:-:S05]  /*4230*/  @P0 VIADD R229, R229, 0x20 ;  /* 0x00000020e5e50836 */ /* 0x000fca0000000000 */
[----:B---3--:R-:W-:Y:S02]  /*4240*/  @P0 PRMT R229, R0, 0x654, R229 ;  /* 0x0000065400e50816 */ /* 0x008fe400000000e5 */
[----:B------:R1:W5:Y:S01]  /*4250*/  LDL.LU R0, [R1+0x88] ;  /* 0x0000880001007983 */ /* 0x0003620000300800 */
[----:B------:R-:W-:Y:S01]  /*4260*/  UISETP.GT.U32.AND UP0, UPT, UR13, 0x1, UPT ;  /* 0x000000010d00788c */ /* 0x000fe2000bf04070 */
[----:B------:R1:W-:Y:S05]  /*4270*/  @P0 SYNCS.ARRIVE.TRANS64.RED.A1T0 RZ, [R229+URZ], RZ ;  /* 0x000000ffe5ff09a7 */ /* 0x0003ea000810043f */
[----:B------:R-:W-:-:S13]  /*4280*/  PLOP3.LUT P0, PT, PT, PT, UP0, 0x80, 0x0 ;  /* 0x000000000000781c */ /* 0x000fda0003f0f008 */
[----:B-1----:R-:W-:Y:S05]  /*4290*/  @P0 BRA `(.L_x_30) ;  /* 0x0000000000040947 */ /* 0x002fea0003800000 */
[----:B------:R-:W-:Y:S01]  /*42a0*/  BPT.TRAP 0x1 ;  /* 0x000000040000795c */ /* 0x000fe20000300000 */
.L_x_30:
[----:B------:R-:W-:Y:S02]  /*42b0*/  UISETP.GT.AND UP2, UPT, UR24, 0x1, UPT ;  /* 0x000000011800788c */ /* 0x000fe4000bf44270 */
[----:B------:R-:W-:Y:S02]  /*42c0*/  UIADD3 UR16, UR16, 0x1, URZ ;  /* 0x0000000110107890 */ /* 0x000fe4000fffe03f */
[----:B------:R-:W-:Y:S02]  /*42d0*/  UIADD3 UR25, UR25, 0x1, URZ ;  /* 0x0000000119197890 */ /* 0x000fe4000fffe03f */
[----:B------:R-:W-:Y:S01]  /*42e0*/  PLOP3.LUT P0, PT, PT, PT, UP2, 0x80, 0x0 ;  /* 0x000000000000781c */ /* 0x000fe20003f0f028 */
[----:B------:R-:W-:Y:S02]  /*42f0*/  UISETP.NE.AND UP0, UPT, UR16, 0x4, UPT ;  /* 0x000000041000788c */ /* 0x000fe4000bf05270 */
[----:B------:R-:W-:Y:S02]  /*4300*/  UIADD3 UR9, UR24, -0x1, URZ ;  /* 0xffffffff18097890 */ /* 0x000fe4000fffe03f */
[----:B------:R-:W-:-:S02]  /*4310*/  USEL UR8, URZ, 0x1, UP0 ;  /* 0x000000013f087887 */ /* 0x000fc40008000000 */
[----:B------:R-:W-:Y:S02]  /*4320*/  UISETP.NE.AND UP1, UPT, UR25, 0x4, UPT ;  /* 0x000000041900788c */ /* 0x000fe4000bf25270 */
[----:B------:R-:W-:Y:S02]  /*4330*/  ULOP3.LUT UR17, UR17, UR8, URZ, 0x3c, !UPT ;  /* 0x0000000811117292 */ /* 0x000fe4000f8e3c3f */
[----:B------:R-:W-:Y:S02]  /*4340*/  USEL UR16, UR16, URZ, UP0 ;  /* 0x0000003f10107287 */ /* 0x000fe40008000000 */
[----:B------:R-:W-:Y:S01]  /*4350*/  USEL UR25, UR25, URZ, UP1 ;  /* 0x0000003f19197287 */ /* 0x000fe20008800000 */
[----:B------:R-:W-:Y:S01]  /*4360*/  UMOV UR8, 0x1 ;  /* 0x0000000100087882 */ /* 0x000fe20000000000 */
[----:B------:R-:W-:Y:S01]  /*4370*/  UMOV UR24, UR9 ;  /* 0x0000000900187c82 */ /* 0x000fe20008000000 */
[----:B------:R-:W-:Y:S09]  /*4380*/  @P0 BRA `(.L_x_31) ;  /* 0xffffffec00300947 */ /* 0x000ff2000383ffff */
.L_x_23:
[----:B------:R-:W-:-:S04]  /*4390*/  UISETP.NE.AND UP0, UPT, UR6, URZ, UPT ;  /* 0x0000003f0600728c */ /* 0x000fc8000bf05270 */
[----:B------:R-:W-:-:S06]  /*43a0*/  USEL UR6, URZ, 0x1, !UP0 ;  /* 0x000000013f067887 */ /* 0x000fcc000c000000 */
[----:B------:R-:W-:-:S13]  /*43b0*/  ISETP.NE.AND P0, PT, RZ, UR6, PT ;  /* 0x00000006ff007c0c */ /* 0x000fda000bf05270 */
[----:B------:R-:W-:Y:S05]  /*43c0*/  @!P0 BRA `(.L_x_32) ;  /* 0x0000000c00c48947 */ /* 0x000fea0003800000 */
[----:B------:R-:W-:Y:S02]  /*43d0*/  WARPGROUP.DEPBAR.LE gsb0, 0x0 ;  /* 0x00008000000079c5 */ /* 0x000fe40000010000 */
[----:B-----5:R-:W-:Y:S01]  /*43e0*/  FADD R227, R25, R227 ;  /* 0x000000e319e37221 */ /* 0x020fe20000000000 */
[----:B------:R-:W-:-:S04]  /*43f0*/  FADD R228, R24, R228 ;  /* 0x000000e418e47221 */ /* 0x000fc80000000000 */
[----:B------:R1:W-:Y:S04]  /*4400*/  STL [R1+0x88], R227 ;  /* 0x000088e301007387 */ /* 0x0003e80000100800 */
[----:B-1----:R-:W2:Y:S04]  /*4410*/  LDL.LU R227, [R1+0x6c] ;  /* 0x00006c0001e37983 */ /* 0x002ea80000300800 */
[----:B--2---:R1:W-:Y:S04]  /*4420*/  STL [R1+0x8c], R227 ;  /* 0x00008ce301007387 */ /* 0x0043e80000100800 */
        /* <DEDUP_REMOVED lines=52> */
[----:B-1----:R-:W2:Y:S01]  /*4770*/  LDL.LU R227, [R1] ;  /* 0x0000000001e37983 */ /* 0x002ea20000300800 */
[----:B------:R-:W-:Y:S01]  /*4780*/  FADD R226, R26, R226 ;  /* 0x000000e21ae27221 */ /* 0x000fe20000000000 */
        /* <DEDUP_REMOVED lines=97> */
[----:B--2---:R-:W-:-:S05]  /*4da0*/  FADD R227, R124, R227 ;  /* 0x000000e37ce37221 */ /* 0x004fca0000000000 */
[----:B------:R1:W-:Y:S04]  /*4db0*/  STL [R1], R227 ;  /* 0x000000e301007387 */ /* 0x0003e80000100800 */
[----:B-1----:R-:W2:Y:S02]  /*4dc0*/  LDL.LU R227, [R1+0xf4] ;  /* 0x0000f40001e37983 */ /* 0x002ea40000300800 */
[----:B--2---:R-:W-:-:S05]  /*4dd0*/  FADD R227, R125, R227 ;  /* 0x000000e37de37221 */ /* 0x004fca0000000000 */
[----:B------:R1:W-:Y:S04]  /*4de0*/  STL [R1+0x4], R227 ;  /* 0x000004e301007387 */ /* 0x0003e80000100800 */
        /* <DEDUP_REMOVED lines=78> */
[----:B-1----:R1:W5:Y:S02]  /*52d0*/  LDL.LU R227, [R1+0x88] ;  /* 0x0000880001e37983 */ /* 0x0023640000300800 */
.L_x_32:
[----:B------:R-:W-:Y:S02]  /*52e0*/  WARPGROUP.DEPBAR.LE gsb0, 0x0 ;  /* 0x00008000000079c5 */ /* 0x000fe40000010000 */
[----:B------:R-:W2:Y:S02]  /*52f0*/  LDC R24, c[0x0][0x28c] ;  /* 0x0000a300ff187b82 */ /* 0x000ea40000000800 */
[----:B--2---:R-:W-:-:S13]  /*5300*/  ISETP.GE.AND P0, PT, R24, 0x1, PT ;  /* 0x000000011800780c */ /* 0x004fda0003f06270 */
[----:B------:R-:W-:Y:S05]  /*5310*/  @!P0 BRA `(.L_x_33) ;  /* 0x0000000000688947 */ /* 0x000fea0003800000 */
[----:B------:R-:W-:-:S06]  /*5320*/  UISETP.NE.AND UP0, UPT, UR23, 0x3, UPT ;  /* 0x000000031700788c */ /* 0x000fcc000bf05270 */
[----:B------:R-:W-:-:S13]  /*5330*/  PLOP3.LUT P0, PT, PT, PT, UP0, 0x80, 0x0 ;  /* 0x000000000000781c */ /* 0x000fda0003f0f008 */
[----:B------:R-:W-:Y:S05]  /*5340*/  @!P0 BRA `(.L_x_34) ;  /* 0x0000000000048947 */ /* 0x000fea0003800000 */
[----:B------:R-:W-:Y:S01]  /*5350*/  BPT.TRAP 0x1 ;  /* 0x000000040000795c */ /* 0x000fe20000300000 */
.L_x_34:
[----:B-----5:R2:W-:Y:S04]  /*5360*/  STL [R1+0x8c], R2 ;  /* 0x00008c0201007387 */ /* 0x0205e80000100800 */
[----:B--2---:R-:W2:Y:S04]  /*5370*/  LDL R2, [R1+0x70] ;  /* 0x0000700001027983 */ /* 0x004ea80000100800 */
[----:B------:R3:W-:Y:S04]  /*5380*/  STL [R1+0x88], R0 ;  /* 0x0000880001007387 */ /* 0x0007e80000100800 */
[----:B---3--:R-:W3:Y:S01]  /*5390*/  LDL R0, [R1+0x74] ;  /* 0x0000740001007983 */ /* 0x008ee20000100800 */
[----:B------:R-:W-:Y:S01]  /*53a0*/  UISETP.LT.AND UP1, UPT, UR12, 0x1, UPT ;  /* 0x000000010c00788c */ /* 0x000fe2000bf21270 */
[----:B------:R-:W-:Y:S01]  /*53b0*/  IMAD.U32 R25, RZ, RZ, UR14 ;  /* 0x0000000eff197e24 */ /* 0x000fe2000f8e00ff */
[----:B--2---:R-:W-:-:S02]  /*53c0*/  ISETP.NE.AND P0, PT, R2, RZ, PT ;  /* 0x000000ff0200720c */ /* 0x004fc40003f05270 */
[----:B------:R2:W5:Y:S11]  /*53d0*/  LDL.LU R2, [R1+0x8c] ;  /* 0x00008c0001027983 */ /* 0x0005760000300800 */
[----:B------:R-:W-:-:S05]  /*53e0*/  VOTEU.ANY UP0, P0 ;  /* 0x00000000003f7886 */ /* 0x000fca0000000100 */
[----:B------:R-:W-:-:S04]  /*53f0*/  @UP0 USEL UR6, UR12, 0x1, UP1 ;  /* 0x000000010c060887 */ /* 0x000fc80008800000 */
[----:B------:R-:W-:-:S06]  /*5400*/  @UP0 UIADD3 UR6, UR5, UR12, -UR6 ;  /* 0x0000000c05060290 */ /* 0x000fcc000fffe806 */
[----:B------:R-:W-:-:S04]  /*5410*/  IMAD.U32 R24, RZ, RZ, UR6 ;  /* 0x00000006ff187e24 */ /* 0x000fc8000f8e00ff */
[----:B------:R-:W-:-:S05]  /*5420*/  @P0 IMAD.SHL.U32 R24, R24, 0x8, RZ ;  /* 0x0000000818180824 */ /* 0x000fca00078e00ff */
[----:B------:R-:W-:-:S04]  /*5430*/  @P0 LOP3.LUT R24, R24, 0x18, RZ, 0xc0, !PT ;  /* 0x0000001818180812 */ /* 0x000fc800078ec0ff */
[----:B------:R-:W-:-:S04]  /*5440*/  @P0 IADD3 R24, R25, 0x20, R24 ;  /* 0x0000002019180810 */ /* 0x000fc80007ffe018 */
[----:B---3--:R-:W-:Y:S02]  /*5450*/  @P0 PRMT R24, R0, 0x654, R24 ;  /* 0x0000065400180816 */ /* 0x008fe40000000018 */
[----:B------:R2:W5:Y:S01]  /*5460*/  LDL.LU R0, [R1+0x88] ;  /* 0x0000880001007983 */ /* 0x0005620000300800 */
[----:B------:R-:W-:Y:S01]  /*5470*/  UISETP.GT.U32.AND UP0, UPT, UR13, 0x1, UPT ;  /* 0x000000010d00788c */ /* 0x000fe2000bf04070 */
[----:B------:R2:W-:Y:S05]  /*5480*/  @P0 SYNCS.ARRIVE.TRANS64.RED.A1T0 RZ, [R24+URZ], RZ ;  /* 0x000000ff18ff09a7 */ /* 0x0005ea000810043f */
[----:B------:R-:W-:-:S13]  /*5490*/  PLOP3.LUT P0, PT, PT, PT, UP0, 0x80, 0x0 ;  /* 0x000000000000781c */ /* 0x000fda0003f0f008 */
[----:B--2---:R-:W-:Y:S05]  /*54a0*/  @P0 BRA `(.L_x_33) ;  /* 0x0000000000040947 */ /* 0x004fea0003800000 */
[----:B------:R-:W-:Y:S01]  /*54b0*/  BPT.TRAP 0x1 ;  /* 0x000000040000795c */ /* 0x000fe20000300000 */
.L_x_33:
[----:B------:R-:W-:Y:S01]  /*54c0*/  STL [R1+0x90], R3 ;  /* 0x0000900301007387 */ /* 0x000fe20000100800 */
[----:B------:R-:W2:Y:S01]  /*54d0*/  LDC R28, c[0x0][0x288] ;  /* 0x0000a200ff1c7b82 */ /* 0x000ea20000000800 */
[----:B------:R-:W-:Y:S02]  /*54e0*/  ULDC UR6, c[0x0][0x284] ;  /* 0x0000a10000067ab9 */ /* 0x000fe40000000800 */
[----:B-----5:R3:W-:Y:S04]  /*54f0*/  STL [R1+0x8c], R2 ;  /* 0x00008c0201007387 */ /* 0x0207e80000100800 */
[----:B---3--:R-:W3:Y:S04]  /*5500*/  LDL.LU R2, [R1+0x84] ;  /* 0x0000840001027983 */ /* 0x008ee80000300800 */
[----:B------:R4:W-:Y:S01]  /*5510*/  STL [R1+0x88], R0 ;  /* 0x0000880001007387 */ /* 0x0009e20000100800 */
[----:B------:R-:W0:Y:S03]  /*5520*/  S2R R3, SR_TID.X ;  /* 0x0000000000037919 */ /* 0x000e260000002100 */
[----:B----4-:R-:W4:Y:S01]  /*5530*/  LDL.LU R0, [R1+0x80] ;  /* 0x0000800001007983 */ /* 0x010f220000300800 */
[----:B0-----:R-:W-:-:S02]  /*5540*/  SHF.R.U32.HI R24, RZ, 0x2, R3 ;  /* 0x00000002ff187819 */ /* 0x001fc40000011603 */
[----:B------:R-:W-:Y:S02]  /*5550*/  LOP3.LUT R26, R3, 0x60, RZ, 0xc0, !PT ;  /* 0x00000060031a7812 */ /* 0x000fe400078ec0ff */
[----:B------:R-:W-:Y:S02]  /*5560*/  SHF.R.U32.HI R27, RZ, 0x7, R3 ;  /* 0x00000007ff1b7819 */ /* 0x000fe40000011603 */
[----:B------:R-:W-:Y:S02]  /*5570*/  LOP3.LUT R25, R24, 0x7, RZ, 0xc0, !PT ;  /* 0x0000000718197812 */ /* 0x000fe400078ec0ff */
[----:B------:R-:W-:Y:S02]  /*5580*/  SHF.R.U32.HI R26, RZ, 0x1, R26 ;  /* 0x00000001ff1a7819 */ /* 0x000fe4000001161a */
[----:B------:R-:W-:Y:S02]  /*5590*/  LOP3.LUT R24, R27, 0x1, RZ, 0xc0, !PT ;  /* 0x000000011b187812 */ /* 0x000fe400078ec0ff */
[----:B------:R-:W-:-:S03]  /*55a0*/  IADD3 R27, RZ, -R26, -R25 ;  /* 0x8000001aff1b7210 */ /* 0x000fc60007ffe819 */
[C---:B------:R-:W-:Y:S02]  /*55b0*/  IMAD.SHL.U32 R30, R24.reuse, 0x40, RZ ;  /* 0x00000040181e7824 */ /* 0x040fe400078e00ff */
[----:B------:R-:W-:Y:S01]  /*55c0*/  IMAD R29, R24, -0x40, R27 ;  /* 0xffffffc0181d7824 */ /* 0x000fe200078e021b */
[C---:B------:R-:W-:Y:S01]  /*55d0*/  LOP3.LUT R24, R3.reuse, 0x3, RZ, 0xc0, !PT ;  /* 0x0000000303187812 */ /* 0x040fe200078ec0ff */
[----:B------:R-:W-:Y:S01]  /*55e0*/  IMAD.SHL.U32 R27, R3, 0x2, RZ ;  /* 0x00000002031b7824 */ /* 0x000fe200078e00ff */
[----:B------:R-:W-:Y:S01]  /*55f0*/  LOP3.LUT R25, R30, 0x40, R25, 0xe2, !PT ;  /* 0x000000401e197812 */ /* 0x000fe200078ee219 */
[----:B------:R0:W5:Y:S03]  /*5600*/  LDL.LU R3, [R1+0x90] ;  /* 0x0000900001037983 */ /* 0x0001660000300800 */
[----:B------:R-:W-:Y:S01]  /*5610*/  LOP3.LUT R27, R27, 0x6, RZ, 0xc0, !PT ;  /* 0x000000061b1b7812 */ /* 0x000fe200078ec0ff */
[----:B--2---:R-:W-:-:S02]  /*5620*/  IMAD R24, R24, -0x2, R28 ;  /* 0xfffffffe18187824 */ /* 0x004fc400078e021c */
[C---:B---3--:R-:W-:Y:S02]  /*5630*/  IMAD.SHL.U32 R30, R2.reuse, 0x80, RZ ;  /* 0x00000080021e7824 */ /* 0x048fe400078e00ff */
[----:B------:R-:W-:Y:S02]  /*5640*/  IMAD.WIDE R32, R2, 0x80, RZ ;  /* 0x0000008002207825 */ /* 0x000fe400078e02ff */
[----:B------:R0:W5:Y:S02]  /*5650*/  LDL.LU R2, [R1+0x8c] ;  /* 0x00008c0001027983 */ /* 0x0001640000300800 */
[----:B----4-:R-:W-:-:S05]  /*5660*/  IMAD.SHL.U32 R35, R0, 0x100, RZ ;  /* 0x0000010000237824 */ /* 0x010fca00078e00ff */
[----:B------:R-:W-:Y:S02]  /*5670*/  ISETP.GE.AND P0, PT, R35, R28, PT ;  /* 0x0000001c2300720c */ /* 0x000fe40003f06270 */
[----:B------:R-:W-:Y:S02]  /*5680*/  PRMT R28, R27, 0x6540, R0 ;  /* 0x000065401b1c7816 */ /* 0x000fe40000000000 */
[----:B------:R0:W5:Y:S01]  /*5690*/  LDL.LU R0, [R1+0x88] ;  /* 0x0000880001007983 */ /* 0x0001620000300800 */
[C---:B------:R-:W-:Y:S02]  /*56a0*/  ISETP.GE.OR P0, PT, R30.reuse, UR6, P0 ;  /* 0x000000061e007c0c */ /* 0x040fe40008706670 */
[----:B------:R-:W-:Y:S01]  /*56b0*/  IADD3 R38, -R30, UR6, R29 ;  /* 0x000000061e267c10 */ /* 0x000fe2000fffe11d */
[----:B------:R-:W-:Y:S01]  /*56c0*/  IMAD.IADD R35, R24, 0x1, -R35 ;  /* 0x0000000118237824 */ /* 0x000fe200078e0a23 */
[----:B------:R-:W-:Y:S01]  /*56d0*/  LOP3.LUT R39, R32, R25, R26, 0xfe, !PT ;  /* 0x0000001920277212 */ /* 0x000fe200078efe1a */
[----:B------:R-:W-:-:S08]  /*56e0*/  IMAD.MOV.U32 R34, RZ, RZ, -0x1 ;  /* 0xffffffffff227424 */ /* 0x000fd000078e00ff */
[----:B0-----:R-:W-:Y:S05]  /*56f0*/  @P0 BRA `(.L_x_35) ;  /* 0x0000008c00ac0947 */ /* 0x001fea0003800000 */
[----:B------:R-:W0:Y:S01]  /*5700*/  LDC.64 R26, c[0x0][0x5c8] ;  /* 0x00017200ff1a7b82 */ /* 0x000e220000000a00 */
[----:B------:R-:W-:Y:S01]  /*5710*/  USHF.R.S32.HI UR7, URZ, 0x1f, UR22 ;  /* 0x0000001f3f077899 */ /* 0x000fe20008011416 */
[--C-:B------:R-:W-:Y:S01]  /*5720*/  SHF.R.S32.HI R29, RZ, 0x1f, R28.reuse ;  /* 0x0000001fff1d7819 */ /* 0x100fe2000001141c */
[----:B------:R-:W-:Y:S01]  /*5730*/  ULDC.64 UR8, c[0x0][0x5d0] ;  /* 0x0001740000087ab9 */ /* 0x000fe20000000a00 */
[----:B------:R-:W-:Y:S01]  /*5740*/  BSSY B0, `(.L_x_35) ;  /* 0x00008e6000007945 */ /* 0x000fe20003800000 */
[----:B------:R-:W-:Y:S02]  /*5750*/  UIMAD UR6, UR7, UR8, URZ ;  /* 0x00000008070672a4 */ /* 0x000fe4000f8e023f */
[----:B------:R-:W-:Y:S02]  /*5760*/  IMAD.U32 R25, RZ, RZ, UR8 ;  /* 0x00000008ff197e24 */ /* 0x000fe4000f8e00ff */
[----:B------:R-:W-:Y:S02]  /*5770*/  UIMAD UR6, UR22, UR9, UR6 ;  /* 0x00000009160672a4 */ /* 0x000fe4000f8e0206 */
[----:B------:R-:W-:Y:S01]  /*5780*/  IMAD.WIDE.U32 R24, R25, UR22, R28 ;  /* 0x0000001619187c25 */ /* 0x000fe2000f8e001c */
[----:B------:R-:W-:-:S03]  /*5790*/  ULDC.64 UR8, c[0x0][0x5c0] ;  /* 0x0001700000087ab9 */ /* 0x000fc60000000a00 */
[----:B------:R-:W-:Y:S02]  /*57a0*/  VIADD R25, R25, UR6 ;  /* 0x0000000619197c36 */ /* 0x000fe40008000000 */
[-C--:B0-----:R-:W-:Y:S02]  /*57b0*/  IMAD R30, R33, R26.reuse, RZ ;  /* 0x0000001a211e7224 */ /* 0x081fe400078e02ff */
[----:B------:R-:W-:-:S04]  /*57c0*/  IMAD.WIDE.U32 R24, R39, R26, R24 ;  /* 0x0000001a27187225 */ /* 0x000fc800078e0018 */
[----:B------:R-:W-:-:S04]  /*57d0*/  IMAD R31, R39, R27, R30 ;  /* 0x0000001b271f7224 */ /* 0x000fc800078e021e */
[----:B------:R-:W-:Y:S01]  /*57e0*/  IMAD.IADD R30, R25, 0x1, R31 ;  /* 0x00000001191e7824 */ /* 0x000fe200078e021f */
[----:B------:R-:W-:Y:S02]  /*57f0*/  LEA R25, P0, R26, R24, 0x3 ;  /* 0x000000181a197211 */ /* 0x000fe400078018ff */
[----:B------:R-:W-:Y:S02]  /*5800*/  IADD3 R24, P1, R24, UR8, RZ ;  /* 0x0000000818187c10 */ /* 0x000fe4000ff3e0ff */
[----:B------:R-:W-:Y:S02]  /*5810*/  LEA.HI.X R27, R26, R30, R27, 0x3, P0 ;  /* 0x0000001e1a1b7211 */ /* 0x000fe400000f1c1b */
[----:B------:R-:W-:Y:S02]  /*5820*/  FSETP.NEU.AND P0, PT, RZ, UR21, PT ;  /* 0x00000015ff007c0b */ /* 0x000fe4000bf0d000 */
[----:B------:R-:W-:Y:S02]  /*5830*/  IADD3 R26, P3, R25, UR8, RZ ;  /* 0x00000008191a7c10 */ /* 0x000fe4000ff7e0ff */
[----:B------:R-:W-:-:S02]  /*5840*/  IADD3.X R25, R30, UR9, RZ, P1, !PT ;  /* 0x000000091e197c10 */ /* 0x000fc40008ffe4ff */
[----:B------:R-:W-:-:S07]  /*5850*/  IADD3.X R27, R27, UR9, RZ, P3, !PT ;  /* 0x000000091b1b7c10 */ /* 0x000fce0009ffe4ff */
[----:B------:R-:W-:Y:S05]  /*5860*/  @!P0 BRA `(.L_x_36) ;  /* 0x0000006800d48947 */ /* 0x000fea0003800000 */
[----:B------:R-:W-:Y:S01]  /*5870*/  ULDC.64 UR8, c[0x0][0x5b8] ;  /* 0x00016e0000087ab9 */ /* 0x000fe20000000a00 */
[----:B------:R-:W-:Y:S01]  /*5880*/  ISETP.GE.AND P0, PT, R38, 0x1, PT ;  /* 0x000000012600780c */ /* 0x000fe20003f06270 */
[----:B------:R-:W-:Y:S02]  /*5890*/  UIMAD UR6, UR7, UR8, URZ ;  /* 0x00000008070672a4 */ /* 0x000fe4000f8e023f */
[----:B------:R-:W-:Y:S01]  /*58a0*/  IMAD.U32 R31, RZ, RZ, UR8 ;  /* 0x00000008ff1f7e24 */ /* 0x000fe2000f8e00ff */
[----:B------:R-:W-:Y:S01]  /*58b0*/  BSSY B1, `(.L_x_37) ;  /* 0x0000010000017945 */ /* 0x000fe20003800000 */
[----:B------:R-:W-:Y:S01]  /*58c0*/  ISETP.LT.OR P4, PT, R35, 0x1, !P0 ;  /* 0x000000012300780c */ /* 0x000fe20004781670 */
[----:B------:R-:W-:Y:S02]  /*58d0*/  UIMAD UR6, UR22, UR9, UR6 ;  /* 0x00000009160672a4 */ /* 0x000fe4000f8e0206 */
[----:B------:R-:W-:Y:S01]  /*58e0*/  IMAD.WIDE.U32 R28, R31, UR22, R28 ;  /* 0x000000161f1c7c25 */ /* 0x000fe2000f8e001c */
[----:B------:R-:W-:-:S03]  /*58f0*/  ULDC.64 UR8, c[0x0][0x5a8] ;  /* 0x00016a0000087ab9 */ /* 0x000fc60000000a00 */
[----:B------:R-:W-:Y:S02]  /*5900*/  IMAD.MOV.U32 R30, RZ, RZ, R28 ;  /* 0x000000ffff1e7224 */ /* 0x000fe400078e001c */
[----:B------:R-:W-:Y:S01]  /*5910*/  VIADD R31, R29, UR6 ;  /* 0x000000061d1f7c36 */ /* 0x000fe20008000000 */
[----:B------:R-:W-:Y:S02]  /*5920*/  ULDC.64 UR6, c[0x0][0x5b0] ;  /* 0x00016c0000067ab9 */ /* 0x000fe40000000a00 */
[----:B------:R-:W-:Y:S02]  /*5930*/  IMAD R36, R33, UR6, RZ ;  /* 0x0000000621247c24 */ /* 0x000fe4000f8e02ff */
[----:B------:R-:W-:-:S04]  /*5940*/  IMAD.WIDE.U32 R28, R39, UR6, R30 ;  /* 0x00000006271c7c25 */ /* 0x000fc8000f8e001e */
[--C-:B------:R-:W-:Y:S01]  /*5950*/  IMAD R37, R39, UR7, R36.reuse ;  /* 0x0000000727257c24 */ /* 0x100fe2000f8e0224 */
[----:B------:R-:W-:Y:S02]  /*5960*/  IADD3 R28, P1, R28, UR8, RZ ;  /* 0x000000081c1c7c10 */ /* 0x000fe4000ff3e0ff */
[----:B------:R-:W-:Y:S02]  /*5970*/  PRMT R36, RZ, 0x7610, R36 ;  /* 0x00007610ff247816 */ /* 0x000fe40000000024 */
[----:B------:R-:W-:Y:S01]  /*5980*/  IADD3.X R29, R29, UR9, R37, P1, !PT ;  /* 0x000000091d1d7c10 */ /* 0x000fe20008ffe425 */
[----:B------:R-:W-:Y:S08]  /*5990*/  @P4 BRA `(.L_x_38) ;  /* 0x0000000000044947 */ /* 0x000ff00003800000 */
[----:B------:R0:W5:Y:S02]  /*59a0*/  LDG.E.U8 R36, desc[UR18][R28.64] ;  /* 0x000000121c247981 */ /* 0x000164000c1e1100 */
.L_x_38:
[----:B------:R-:W-:Y:S05]  /*59b0*/  BSYNC B1 ;  /* 0x0000000000017941 */ /* 0x000fea0003800000 */
.L_x_37:
[----:B-----5:R-:W-:Y:S01]  /*59c0*/  LOP3.LUT R36, R36, 0xff, RZ, 0xc0, !PT ;  /* 0x000000ff24247812 */ /* 0x020fe200078ec0ff */
[----:B------:R-:W-:Y:S01]  /*59d0*/  BSSY B1, `(.L_x_39) ;  /* 0x000000b000017945 */ /* 0x000fe20003800000 */
[----:B------:R-:W-:Y:S02]  /*59e0*/  ISETP.LT.OR P3, PT, R35, 0x2, !P0 ;  /* 0x000000022300780c */ /* 0x000fe40004761670 */
[----:B------:R-:W-:-:S05]  /*59f0*/  F2FP.F16.E4M3.UNPACK_B R36, R36 ;  /* 0x00000024ff24723e */ /* 0x000fca00020006ff */
[----:B------:R-:W-:-:S05]  /*5a00*/  HADD2.F32 R36, -RZ, R36.H0_H0 ;  /* 0x20000024ff247230 */ /* 0x000fca0000004100 */
[----:B------:R-:W-:Y:S01]  /*5a10*/  FMUL R37, R36, UR21 ;  /* 0x0000001524257c20 */ /* 0x000fe20008400000 */
[----:B------:R-:W-:-:S03]  /*5a20*/  PRMT R36, RZ, 0x7610, R36 ;  /* 0x00007610ff247816 */ /* 0x000fc60000000024 */
[----:B------:R-:W-:-:S05]  /*5a30*/  FFMA R37, R228, UR20, R37 ;  /* 0x00000014e4257c23 */ /* 0x000fca0008000025 */
[----:B------:R-:W-:-:S05]  /*5a40*/  F2FP.SATFINITE.E4M3.F32.PACK_AB_MERGE_C R37, RZ, R37, RZ ;  /* 0x00000025ff25723e */ /* 0x000fca00048070ff */
[----:B------:R2:W-:Y:S01]  /*5a50*/  @!P4 STG.E.U8 desc[UR18][R24.64], R37 ;  /* 0x000000251800c986 */ /* 0x0005e2000c101112 */
[----:B------:R-:W-:Y:S05]  /*5a60*/  @P3 BRA `(.L_x_40) ;  /* 0x0000000000043947 */ /* 0x000fea0003800000 */
[----:B------:R3:W5:Y:S02]  /*5a70*/  LDG.E.U8 R36, desc[UR18][R28.64+0x1] ;  /* 0x000001121c247981 */ /* 0x000764000c1e1100 */
.L_x_40:
[----:B------:R-:W-:Y:S05]  /*5a80*/  BSYNC B1 ;  /* 0x0000000000017941 */ /* 0x000fea0003800000 */
.L_x_39:
[----:B-----5:R-:W-:Y:S01]  /*5a90*/  LOP3.LUT R36, R36, 0xff, RZ, 0xc0, !PT ;  /* 0x000000ff24247812 */ /* 0x020fe200078ec0ff */
[----:B------:R-:W-:Y:S01]  /*5aa0*/  BSSY B1, `(.L_x_41) ;  /* 0x0000013000017945 */ /* 0x000fe20003800000 */
[----:B--2---:R-:W-:Y:S02]  /*5ab0*/  IADD3 R37, P1, R39, 0x8, RZ ;  /* 0x0000000827257810 */ /* 0x004fe40007f3e0ff */
[----:B------:R-:W-:-:S03]  /*5ac0*/  F2FP.F16.E4M3.UNPACK_B R36, R36 ;  /* 0x00000024ff24723e */ /* 0x000fc600020006ff */
[----:B------:R-:W-:Y:S01]  /*5ad0*/  IMAD.X R32, RZ, RZ, R33, P1 ;  /* 0x000000ffff207224 */ /* 0x000fe200008e0621 */
[----:B------:R-:W-:Y:S01]  /*5ae0*/  ISETP.GE.AND P1, PT, R38, 0x9, PT ;  /* 0x000000092600780c */ /* 0x000fe20003f26270 */
[----:B------:R-:W-:Y:S02]  /*5af0*/  HADD2.F32 R36, -RZ, R36.H0_H0 ;  /* 0x20000024ff247230 */ /* 0x000fe40000004100 */
[----:B------:R-:W-:Y:S01]  /*5b00*/  IMAD R32, R32, UR6, RZ ;  /* 0x0000000620207c24 */ /* 0x000fe2000f8e02ff */
[----:B------:R-:W-:Y:S01]  /*5b10*/  ISETP.LT.OR P5, PT, R35, 0x1, !P1 ;  /* 0x000000012300780c */ /* 0x000fe20004fa1670 */
[----:B------:R-:W-:-:S04]  /*5b20*/  IMAD.WIDE.U32 R30, R37, UR6, R30 ;  /* 0x00000006251e7c25 */ /* 0x000fc8000f8e001e */
[----:B------:R-:W-:Y:S01]  /*5b30*/  FMUL R36, R36, UR21 ;  /* 0x0000001524247c20 */ /* 0x000fe20008400000 */
[----:B------:R-:W-:-:S03]  /*5b40*/  IMAD R37, R37, UR7, R32 ;  /* 0x0000000725257c24 */ /* 0x000fc6000f8e0220 */
[----:B------:R-:W-:Y:S01]  /*5b50*/  FFMA R36, R227, UR20, R36 ;  /* 0x00000014e3247c23 */ /* 0x000fe20008000024 */
[----:B------:R-:W-:Y:S02]  /*5b60*/  IADD3 R30, P4, R30, UR8, RZ ;  /* 0x000000081e1e7c10 */ /* 0x000fe4000ff9e0ff */
[----:B------:R-:W-:Y:S02]  /*5b70*/  PRMT R32, RZ, 0x7610, R32 ;  /* 0x00007610ff207816 */ /* 0x000fe40000000020 */
[----:B------:R-:W-:Y:S02]  /*5b80*/  F2FP.SATFINITE.E4M3.F32.PACK_AB_MERGE_C R33, RZ, R36, RZ ;  /* 0x00000024ff21723e */ /* 0x000fe400048070ff */
[----:B------:R-:W-:-:S03]  /*5b90*/  IADD3.X R31, R31, UR9, R37, P4, !PT ;  /* 0x000000091f1f7c10 */ /* 0x000fc6000a7fe425 */
[----:B------:R2:W-:Y:S01]  /*5ba0*/  @!P3 STG.E.U8 desc[UR18][R24.64+0x1], R33 ;  /* 0x000001211800b986 */ /* 0x0005e2000c101112 */
[----:B------:R-:W-:Y:S05]  /*5bb0*/  @P5 BRA `(.L_x_42) ;  /* 0x0000000000045947 */ /* 0x000fea0003800000 */
[----:B------:R4:W5:Y:S02]  /*5bc0*/  LDG.E.U8 R32, desc[UR18][R30.64] ;  /* 0x000000121e207981 */ /* 0x000964000c1e1100 */
.L_x_42:
[----:B------:R-:W-:Y:S05]  /*5bd0*/  BSYNC B1 ;  /* 0x0000000000017941 */ /* 0x000fea0003800000 */
.L_x_41:
[----:B-----5:R-:W-:Y:S01]  /*5be0*/  LOP3.LUT R32, R32, 0xff, RZ, 0xc0, !PT ;  /* 0x000000ff20207812 */ /* 0x020fe200078ec0ff */
[----:B------:R-:W-:Y:S01]  /*5bf0*/  BSSY B1, `(.L_x_43) ;  /* 0x000000b000017945 */ /* 0x000fe20003800000 */
[----:B------:R-:W-:Y:S02]  /*5c00*/  ISETP.LT.OR P3, PT, R35, 0x2, !P1 ;  /* 0x000000022300780c */ /* 0x000fe40004f61670 */
[----:B------:R-:W-:-:S05]  /*5c10*/  F2FP.F16.E4M3.UNPACK_B R32, R32 ;  /* 0x00000020ff20723e */ /* 0x000fca00020006ff */
[----:B------:R-:W-:-:S05]  /*5c20*/  HADD2.F32 R32, -RZ, R32.H0_H0 ;  /* 0x20000020ff207230 */ /* 0x000fca0000004100 */
[----:B--2---:R-:W-:Y:S01]  /*5c30*/  FMUL R33, R32, UR21 ;  /* 0x0000001520217c20 */ /* 0x004fe20008400000 */
[----:B------:R-:W-:-:S03]  /*5c40*/  PRMT R32, RZ, 0x7610, R32 ;  /* 0x00007610ff207816 */ /* 0x000fc60000000020 */
[----:B------:R-:W-:-:S05]  /*5c50*/  FFMA R33, R226, UR20, R33 ;  /* 0x00000014e2217c23 */ /* 0x000fca0008000021 */
[----:B------:R-:W-:-:S05]  /*5c60*/  F2FP.SATFINITE.E4M3.F32.PACK_AB_MERGE_C R33, RZ, R33, RZ ;  /* 0x00000021ff21723e */ /* 0x000fca00048070ff */
[----:B------:R2:W-:Y:S01]  /*5c70*/  @!P5 STG.E.U8 desc[UR18][R26.64], R33 ;  /* 0x000000211a00d986 */ /* 0x0005e2000c101112 */
[----:B------:R-:W-:Y:S05]  /*5c80*/  @P3 BRA `(.L_x_44) ;  /* 0x0000000000043947 */ /* 0x000fea0003800000 */
[----:B------:R0:W5:Y:S02]  /*5c90*/  LDG.E.U8 R32, desc[UR18][R30.64+0x1] ;  /* 0x000001121e207981 */ /* 0x000164000c1e1100 */
.L_x_44:
[----:B------:R-:W-:Y:S05]  /*5ca0*/  BSYNC B1 ;  /* 0x0000000000017941 */ /* 0x000fea0003800000 */
.L_x_43:
[----:B-----5:R-:W-:Y:S01]  /*5cb0*/  LOP3.LUT R32, R32, 0xff, RZ, 0xc0, !PT ;  /* 0x000000ff20207812 */ /* 0x020fe200078ec0ff */
[----:B------:R-:W-:Y:S01]  /*5cc0*/  BSSY B1, `(.L_x_45) ;  /* 0x000000b000017945 */ /* 0x000fe20003800000 */
[----:B------:R-:W-:Y:S02]  /*5cd0*/  ISETP.LT.OR P4, PT, R35, 0x9, !P0 ;  /* 0x000000092300780c */ /* 0x000fe40004781670 */
[----:B------:R-:W-:-:S05]  /*5ce0*/  F2FP.F16.E4M3.UNPACK_B R32, R32 ;  /* 0x00000020ff20723e */ /* 0x000fca00020006ff */
[----:B------:R-:W-:-:S05]  /*5cf0*/  HADD2.F32 R32, -RZ, R32.H0_H0 ;  /* 0x20000020ff207230 */ /* 0x000fca0000004100 */
[----:B------:R-:W-:-:S04]  /*5d00*/  FMUL R32, R32, UR21 ;  /* 0x0000001520207c20 */ /* 0x000fc80008400000 */
[----:B------:R-:W-:-:S05]  /*5d10*/  FFMA R32, R225, UR20, R32 ;  /* 0x00000014e1207c23 */ /* 0x000fca0008000020 */
[----:B--2---:R-:W-:Y:S02]  /*5d20*/  F2FP.SATFINITE.E4M3.F32.PACK_AB_MERGE_C R33, RZ, R32, RZ ;  /* 0x00000020ff21723e */ /* 0x004fe400048070ff */
[----:B------:R-:W-:-:S03]  /*5d30*/  PRMT R32, RZ, 0x7610, R32 ;  /* 0x00007610ff207816 */ /* 0x000fc60000000020 */
[----:B------:R2:W-:Y:S01]  /*5d40*/  @!P3 STG.E.U8 desc[UR18][R26.64+0x1], R33 ;  /* 0x000001211a00b986 */ /* 0x0005e2000c101112 */
[----:B------:R-:W-:Y:S05]  /*5d50*/  @P4 BRA `(.L_x_46) ;  /* 0x0000000000044947 */ /* 0x000fea0003800000 */
[----:B------:R0:W5:Y:S02]  /*5d60*/  LDG.E.U8 R32, desc[UR18][R28.64+0x8] ;  /* 0x000008121c207981 */ /* 0x000164000c1e1100 */
.L_x_46:
[----:B------:R-:W-:Y:S05]  /*5d70*/  BSYNC B1 ;  /* 0x0000000000017941 */ /* 0x000fea0003800000 */
.L_x_45:
        /* <DEDUP_REMOVED lines=12> */
.L_x_48:
[----:B------:R-:W-:Y:S05]  /*5e40*/  BSYNC B1 ;  /* 0x0000000000017941 */ /* 0x000fea0003800000 */
.L_x_47:
        /* <DEDUP_REMOVED lines=12> */
.L_x_50:
[----:B------:R-:W-:Y:S05]  /*5f10*/  BSYNC B1 ;  /* 0x0000000000017941 */ /* 0x000fea0003800000 */
.L_x_49:
        /* <DEDUP_REMOVED lines=12> */
.L_x_52:
[----:B------:R-:W-:Y:S05]  /*5fe0*/  BSYNC B1 ;  /* 0x0000000000017941 */ /* 0x000fea0003800000 */
.L_x_51:
        /* <DEDUP_REMOVED lines=12> */
.L_x_54:
[----:B------:R-:W-:Y:S05]  /*60b0*/  BSYNC B1 ;  /* 0x0000000000017941 */ /* 0x000fea0003800000 */
.L_x_53:
        /* <DEDUP_REMOVED lines=12> */
.L_x_56:
[----:B------:R-:W-:Y:S05]  /*6180*/  BSYNC B1 ;  /* 0x0000000000017941 */ /* 0x000fea0003800000 */
.L_x_55:
        /* <DEDUP_REMOVED lines=12> */
.L_x_58:
[----:B------:R-:W-:Y:S05]  /*6250*/  BSYNC B1 ;  /* 0x0000000000017941 */ /* 0x000fea0003800000 */
.L_x_57:
        /* <DEDUP_REMOVED lines=12> */
.L_x_60:
[----:B------:R-:W-:Y:S05]  /*6320*/  BSYNC B1 ;  /* 0x0000000000017941 */ /* 0x000fea0003800000 */
.L_x_59:
        /* <DEDUP_REMOVED lines=12> */
.L_x_62:
[----:B------:R-:W-:Y:S05]  /*63f0*/  BSYNC B1 ;  /* 0x0000000000017941 */ /* 0x000fea0003800000 */
.L_x_61:
        /* <DEDUP_REMOVED lines=12> */
.L_x_64:
[----:B------:R-:W-:Y:S05]  /*64c0*/  BSYNC B1 ;  /* 0x0000000000017941 */ /* 0x000fea0003800000 */
.L_x_63:
        /* <DEDUP_REMOVED lines=12> */
.L_x_66:
[----:B------:R-:W-:Y:S05]  /*6590*/  BSYNC B1 ;  /* 0x0000000000017941 */ /* 0x000fea0003800000 */
.L_x_65:
        /* <DEDUP_REMOVED lines=12> */
.L_x_68:
[----:B------:R-:W-:Y:S05]  /*6660*/  BSYNC B1 ;  /* 0x0000000000017941 */ /* 0x000fea0003800000 */
.L_x_67:
        /* <DEDUP_REMOVED lines=12> */
.L_x_70:
[----:B------:R-:W-:Y:S05]  /*6730*/  BSYNC B1 ;  /* 0x0000000000017941 */ /* 0x000fea0003800000 */
.L_x_69:
        /* <DEDUP_REMOVED lines=12> */
.L_x_72:
[----:B------:R-:W-:Y:S05]  /*6800*/  BSYNC B1 ;  /* 0x0000000000017941 */ /* 0x000fea0003800000 */
.L_x_71:
        /* <DEDUP_REMOVED lines=12> */
.L_x_74:
[----:B------:R-:W-:Y:S05]  /*68d0*/  BSYNC B1 ;  /* 0x0000000000017941 */ /* 0x000fea0003800000 */
.L_x_73:
        /* <DEDUP_REMOVED lines=12> */
.L_x_76:
[----:B------:R-:W-:Y:S05]  /*69a0*/  BSYNC B1 ;  /* 0x0000000000017941 */ /* 0x000fea0003800000 */
.L_x_75:
        /* <DEDUP_REMOVED lines=12> */
.L_x_78:
[----:B------:R-:W-:Y:S05]  /*6a70*/  BSYNC B1 ;  /* 0x0000000000017941 */ /* 0x000fea0003800000 */
.L_x_77:
        /* <DEDUP_REMOVED lines=12> */
.L_x_80:
[----:B------:R-:W-:Y:S05]  /*6b40*/  BSYNC B1 ;  /* 0x0000000000017941 */ /* 0x000fea0003800000 */
.L_x_79:
        /* <DEDUP_REMOVED lines=12> */
.L_x_82:
[----:B------:R-:W-:Y:S05]  /*6c10*/  BSYNC B1 ;  /* 0x0000000000017941 */ /* 0x000fea0003800000 */
.L_x_81:
        /* <DEDUP_REMOVED lines=12> */
.L_x_84:
[----:B------:R-:W-:Y:S05]  /*6ce0*/  BSYNC B1 ;  /* 0x0000000000017941 */ /* 0x000fea0003800000 */
.L_x_83:
        /* <DEDUP_REMOVED lines=12> */
.L_x_86:
[----:B------:R-:W-:Y:S05]  /*6db0*/  BSYNC B1 ;  /* 0x0000000000017941 */ /* 0x000fea0003800000 */
.L_x_85:
        /* <DEDUP_REMOVED lines=12> */
.L_x_88:
[----:B------:R-:W-:Y:S05]  /*6e80*/  BSYNC B1 ;  /* 0x0000000000017941 */ /* 0x000fea0003800000 */
.L_x_87:
        /* <DEDUP_REMOVED lines=12> */
.L_x_90:
[----:B------:R-:W-:Y:S05]  /*6f50*/  BSYNC B1 ;  /* 0x0000000000017941 */ /* 0x000fea0003800000 */
.L_x_89:
        /* <DEDUP_REMOVED lines=12> */
.L_x_92:
[----:B------:R-:W-:Y:S05]  /*7020*/  BSYNC B1 ;  /* 0x0000000000017941 */ /* 0x000fea0003800000 */
.L_x_91:
        /* <DEDUP_REMOVED lines=12> */
.L_x_94:
[----:B------:R-:W-:Y:S05]  /*70f0*/  BSYNC B1 ;  /* 0x0000000000017941 */ /* 0x000fea0003800000 */
.L_x_93:
        /* <DEDUP_REMOVED lines=12> */
.L_x_96:
[----:B------:R-:W-:Y:S05]  /*71c0*/  BSYNC B1 ;  /* 0x0000000000017941 */ /* 0x000fea0003800000 */
.L_x_95:
        /* <DEDUP_REMOVED lines=12> */
.L_x_98:
[----:B------:R-:W-:Y:S05]  /*7290*/  BSYNC B1 ;  /* 0x0000000000017941 */ /* 0x000fea0003800000 */
.L_x_97:
        /* <DEDUP_REMOVED lines=12> */
.L_x_100:
[----:B------:R-:W-:Y:S05]  /*7360*/  BSYNC B1 ;  /* 0x0000000000017941 */ /* 0x000fea0003800000 */
.L_x_99:
        /* <DEDUP_REMOVED lines=12> */
.L_x_102:
[----:B------:R-:W-:Y:S05]  /*7430*/  BSYNC B1 ;  /* 0x0000000000017941 */ /* 0x000fea0003800000 */
.L_x_101:
        /* <DEDUP_REMOVED lines=12> */
.L_x_104:
[----:B------:R-:W-:Y:S05]  /*7500*/  BSYNC B1 ;  /* 0x0000000000017941 */ /* 0x000fea0003800000 */
.L_x_103:
        /* <DEDUP_REMOVED lines=12> */
.L_x_106:
[----:B------:R-:W-:Y:S05]  /*75d0*/  BSYNC B1 ;  /* 0x0000000000017941 */ /* 0x000fea0003800000 */
.L_x_105:
        /* <DEDUP_REMOVED lines=12> */
.L_x_108:
[----:B------:R-:W-:Y:S05]  /*76a0*/  BSYNC B1 ;  /* 0x0000000000017941 */ /* 0x000fea0003800000 */
.L_x_107:
        /* <DEDUP_REMOVED lines=12> */
.L_x_110:
[----:B------:R-:W-:Y:S05]  /*7770*/  BSYNC B1 ;  /* 0x0000000000017941 */ /* 0x000fea0003800000 */
.L_x_109:
        /* <DEDUP_REMOVED lines=12> */
.L_x_112:
[----:B------:R-:W-:Y:S05]  /*7840*/  BSYNC B1 ;  /* 0x0000000000017941 */ /* 0x000fea0003800000 */
.L_x_111:
        /* <DEDUP_REMOVED lines=12> */
.L_x_114:
[----:B------:R-:W-:Y:S05]  /*7910*/  BSYNC B1 ;  /* 0x0000000000017941 */ /* 0x000fea0003800000 */
.L_x_113:
        /* <DEDUP_REMOVED lines=12> */
.L_x_116:
[----:B------:R-:W-:Y:S05]  /*79e0*/  BSYNC B1 ;  /* 0x0000000000017941 */ /* 0x000fea0003800000 */
.L_x_115:
        /* <DEDUP_REMOVED lines=12> */
.L_x_118:
[----:B------:R-:W-:Y:S05]  /*7ab0*/  BSYNC B1 ;  /* 0x0000000000017941 */ /* 0x000fea0003800000 */
.L_x_117:
        /* <DEDUP_REMOVED lines=12> */
.L_x_120:
[----:B------:R-:W-:Y:S05]  /*7b80*/  BSYNC B1 ;  /* 0x0000000000017941 */ /* 0x000fea0003800000 */
.L_x_119:
        /* <DEDUP_REMOVED lines=12> */
.L_x_122:
[----:B------:R-:W-:Y:S05]  /*7c50*/  BSYNC B1 ;  /* 0x0000000000017941 */ /* 0x000fea0003800000 */
.L_x_121:
        /* <DEDUP_REMOVED lines=12> */
.L_x_124:
[----:B------:R-:W-:Y:S05]  /*7d20*/  BSYNC B1 ;  /* 0x0000000000017941 */ /* 0x000fea0003800000 */
.L_x_123:
        /* <DEDUP_REMOVED lines=12> */
.L_x_126:
[----:B------:R-:W-:Y:S05]  /*7df0*/  BSYNC B1 ;  /* 0x0000000000017941 */ /* 0x000fea0003800000 */
.L_x_125:
        /* <DEDUP_REMOVED lines=12> */
.L_x_128:
[----:B------:R-:W-:Y:S05]  /*7ec0*/  BSYNC B1 ;  /* 0x0000000000017941 */ /* 0x000fea0003800000 */
.L_x_127:
        /* <DEDUP_REMOVED lines=12> */
.L_x_130:
[----:B------:R-:W-:Y:S05]  /*7f90*/  BSYNC B1 ;  /* 0x0000000000017941 */ /* 0x000fea0003800000 */
.L_x_129:
        /* <DEDUP_REMOVED lines=12> */
.L_x_132:
[----:B------:R-:W-:Y:S05]  /*8060*/  BSYNC B1 ;  /* 0x0000000000017941 */ /* 0x000fea0003800000 */
.L_x_131:
        /* <DEDUP_REMOVED lines=12> */
.L_x_134:
[----:B------:R-:W-:Y:S05]  /*8130*/  BSYNC B1 ;  /* 0x0000000000017941 */ /* 0x000fea0003800000 */
.L_x_133:
        /* <DEDUP_REMOVED lines=12> */
.L_x_136:
[----:B------:R-:W-:Y:S05]  /*8200*/  BSYNC B1 ;  /* 0x0000000000017941 */ /* 0x000fea0003800000 */
.L_x_135:
        /* <DEDUP_REMOVED lines=12> */
.L_x_138:
[----:B------:R-:W-:Y:S05]  /*82d0*/  BSYNC B1 ;  /* 0x0000000000017941 */ /* 0x000fea0003800000 */
.L_x_137:
        /* <DEDUP_REMOVED lines=12> */
.L_x_140:
[----:B------:R-:W-:Y:S05]  /*83a0*/  BSYNC B1 ;  /* 0x0000000000017941 */ /* 0x000fea0003800000 */
.L_x_139:
        /* <DEDUP_REMOVED lines=12> */
.L_x_142:
[----:B------:R-:W-:Y:S05]  /*8470*/  BSYNC B1 ;  /* 0x0000000000017941 */ /* 0x000fea0003800000 */
.L_x_141:
        /* <DEDUP_REMOVED lines=12> */
.L_x_144:
[----:B------:R-:W-:Y:S05]  /*8540*/  BSYNC B1 ;  /* 0x0000000000017941 */ /* 0x000fea0003800000 */
.L_x_143:
        /* <DEDUP_REMOVED lines=12> */
.L_x_146:
[----:B------:R-:W-:Y:S05]  /*8610*/  BSYNC B1 ;  /* 0x0000000000017941 */ /* 0x000fea0003800000 */
.L_x_145:
        /* <DEDUP_REMOVED lines=12> */
.L_x_148:
[----:B------:R-:W-:Y:S05]  /*86e0*/  BSYNC B1 ;  /* 0x0000000000017941 */ /* 0x000fea0003800000 */
.L_x_147:
        /* <DEDUP_REMOVED lines=12> */
.L_x_150:
[----:B------:R-:W-:Y:S05]  /*87b0*/  BSYNC B1 ;  /* 0x0000000000017941 */ /* 0x000fea0003800000 */
.L_x_149:
        /* <DEDUP_REMOVED lines=12> */
.L_x_152:
[----:B------:R-:W-:Y:S05]  /*8880*/  BSYNC B1 ;  /* 0x0000000000017941 */ /* 0x000fea0003800000 */
.L_x_151:
        /* <DEDUP_REMOVED lines=12> */
.L_x_154:
[----:B------:R-:W-:Y:S05]  /*8950*/  BSYNC B1 ;  /* 0x0000000000017941 */ /* 0x000fea0003800000 */
.L_x_153:
        /* <DEDUP_REMOVED lines=12> */
.L_x_156:
[----:B------:R-:W-:Y:S05]  /*8a20*/  BSYNC B1 ;  /* 0x0000000000017941 */ /* 0x000fea0003800000 */
.L_x_155:
        /* <DEDUP_REMOVED lines=12> */
.L_x_158:
[----:B------:R-:W-:Y:S05]  /*8af0*/  BSYNC B1 ;  /* 0x0000000000017941 */ /* 0x000fea0003800000 */
.L_x_157:
        /* <DEDUP_REMOVED lines=12> */
.L_x_160:
[----:B------:R-:W-:Y:S05]  /*8bc0*/  BSYNC B1 ;  /* 0x0000000000017941 */ /* 0x000fea0003800000 */
.L_x_159:
        /* <DEDUP_REMOVED lines=12> */
.L_x_162:
[----:B------:R-:W-:Y:S05]  /*8c90*/  BSYNC B1 ;  /* 0x0000000000017941 */ /* 0x000fea0003800000 */
.L_x_161:
        /* <DEDUP_REMOVED lines=12> */
.L_x_164:
[----:B------:R-:W-:Y:S05]  /*8d60*/  BSYNC B1 ;  /* 0x0000000000017941 */ /* 0x000fea0003800000 */
.L_x_163:
        /* <DEDUP_REMOVED lines=12> */
.L_x_166:
[----:B------:R-:W-:Y:S05]  /*8e30*/  BSYNC B1 ;  /* 0x0000000000017941 */ /* 0x000fea0003800000 */
.L_x_165:
        /* <DEDUP_REMOVED lines=12> */
.L_x_168:
[----:B------:R-:W-:Y:S05]  /*8f00*/  BSYNC B1 ;  /* 0x0000000000017941 */ /* 0x000fea0003800000 */
.L_x_167:
        /* <DEDUP_REMOVED lines=12> */
.L_x_170:
[----:B------:R-:W-:Y:S05]  /*8fd0*/  BSYNC B1 ;  /* 0x0000000000017941 */ /* 0x000fea0003800000 */
.L_x_169:
        /* <DEDUP_REMOVED lines=12> */
.L_x_172:
[----:B------:R-:W-:Y:S05]  /*90a0*/  BSYNC B1 ;  /* 0x0000000000017941 */ /* 0x000fea0003800000 */
.L_x_171:
        /* <DEDUP_REMOVED lines=12> */
.L_x_174:
[----:B------:R-:W-:Y:S05]  /*9170*/  BSYNC B1 ;  /* 0x0000000000017941 */ /* 0x000fea0003800000 */
.L_x_173:
        /* <DEDUP_REMOVED lines=12> */
.L_x_176:
[----:B------:R-:W-:Y:S05]  /*9240*/  BSYNC B1 ;  /* 0x0000000000017941 */ /* 0x000fea0003800000 */
.L_x_175:
        /* <DEDUP_REMOVED lines=12> */
.L_x_178:
[----:B------:R-:W-:Y:S05]  /*9310*/  BSYNC B1 ;  /* 0x0000000000017941 */ /* 0x000fea0003800000 */
.L_x_177:
        /* <DEDUP_REMOVED lines=12> */
.L_x_180:
[----:B------:R-:W-:Y:S05]  /*93e0*/  BSYNC B1 ;  /* 0x0000000000017941 */ /* 0x000fea0003800000 */
.L_x_179:
        /* <DEDUP_REMOVED lines=12> */
.L_x_182:
[----:B------:R-:W-:Y:S05]  /*94b0*/  BSYNC B1 ;  /* 0x0000000000017941 */ /* 0x000fea0003800000 */
.L_x_181:
        /* <DEDUP_REMOVED lines=12> */
.L_x_184:
[----:B------:R-:W-:Y:S05]  /*9580*/  BSYNC B1 ;  /* 0x0000000000017941 */ /* 0x000fea0003800000 */
.L_x_183:
        /* <DEDUP_REMOVED lines=12> */
.L_x_186:
[----:B------:R-:W-:Y:S05]  /*9650*/  BSYNC B1 ;  /* 0x0000000000017941 */ /* 0x000fea0003800000 */
.L_x_185:
        /* <DEDUP_REMOVED lines=12> */
.L_x_188:
[----:B------:R-:W-:Y:S05]  /*9720*/  BSYNC B1 ;  /* 0x0000000000017941 */ /* 0x000fea0003800000 */
.L_x_187:
        /* <DEDUP_REMOVED lines=12> */
.L_x_190:
[----:B------:R-:W-:Y:S05]  /*97f0*/  BSYNC B1 ;  /* 0x0000000000017941 */ /* 0x000fea0003800000 */
.L_x_189:
        /* <DEDUP_REMOVED lines=12> */
.L_x_192:
[----:B------:R-:W-:Y:S05]  /*98c0*/  BSYNC B1 ;  /* 0x0000000000017941 */ /* 0x000fea0003800000 */
.L_x_191:
[----:B-----5:R-:W-:Y:S01]  /*98d0*/  LOP3.LUT R32, R32, 0xff, RZ, 0xc0, !PT ;  /* 0x000000ff20207812 */ /* 0x020fe200078ec0ff */
[----:B------:R-:W-:Y:S01]  /*98e0*/  BSSY B1, `(.L_x_193) ;  /* 0x000000b000017945 */ /* 0x000fe20003800000 */
[----:B------:R-:W-:Y:S02]  /*98f0*/  ISETP.LT.OR P4, PT, R35, 0x99, !P1 ;  /* 0x000000992300780c */ /* 0x000fe40004f81670 */
[----:B------:R-:W-:-:S05]  /*9900*/  F2FP.F16.E4M3.UNPACK_B R32, R32 ;  /* 0x00000020ff20723e */ /* 0x000fca00020006ff */
[----:B------:R-:W-:-:S05]  /*9910*/  HADD2.F32 R32, -RZ, R32.H0_H0 ;  /* 0x20000020ff207230 */ /* 0x000fca0000004100 */
[----:B------:R-:W-:-:S04]  /*9920*/  FMUL R32, R32, UR21 ;  /* 0x0000001520207c20 */ /* 0x000fc80008400000 */
[----:B------:R-:W-:Y:S01]  /*9930*/  FFMA R32, R23, UR20, R32 ;  /* 0x0000001417207c23 */ /* 0x000fe20008000020 */
[----:B------:R-:W-:-:S04]  /*9940*/  PRMT R23, RZ, 0x7610, R23 ;  /* 0x00007610ff177816 */ /* 0x000fc80000000017 */
[----:B--2---:R-:W-:-:S05]  /*9950*/  F2FP.SATFINITE.E4M3.F32.PACK_AB_MERGE_C R33, RZ, R32, RZ ;  /* 0x00000020ff21723e */ /* 0x004fca00048070ff */
[----:B------:R2:W-:Y:S01]  /*9960*/  @!P3 STG.E.U8 desc[UR18][R24.64+0x99], R33 ;  /* 0x000099211800b986 */ /* 0x0005e2000c101112 */
[----:B------:R-:W-:Y:S05]  /*9970*/  @P4 BRA `(.L_x_194) ;  /* 0x0000000000044947 */ /* 0x000fea0003800000 */
[----:B------:R0:W5:Y:S02]  /*9980*/  LDG.E.U8 R23, desc[UR18][R30.64+0x98] ;  /* 0x000098121e177981 */ /* 0x000164000c1e1100 */
.L_x_194:
[----:B------:R-:W-:Y:S05]  /*9990*/  BSYNC B1 ;  /* 0x0000000000017941 */ /* 0x000fea0003800000 */
.L_x_193:
        /* <DEDUP_REMOVED lines=8> */
[----:B------:R-:W-:-:S05]  /*9a20*/  F2FP.SATFINITE.E4M3.F32.PACK_AB_MERGE_C R23, RZ, R23, RZ ;  /* 0x00000017ff17723e */ /* 0x000fca00048070ff */
[----:B------:R0:W-:Y:S01]  /*9a30*/  @!P4 STG.E.U8 desc[UR18][R26.64+0x98], R23 ;  /* 0x000098171a00c986 */ /* 0x0001e2000c101112 */
[----:B------:R-:W-:Y:S05]  /*9a40*/  @P3 BRA `(.L_x_196) ;  /* 0x0000000000043947 */ /* 0x000fea0003800000 */
[----:B------:R0:W5:Y:S02]  /*9a50*/  LDG.E.U8 R22, desc[UR18][R30.64+0x99] ;  /* 0x000099121e167981 */ /* 0x000164000c1e1100 */
.L_x_196:
[----:B------:R-:W-:Y:S05]  /*9a60*/  BSYNC B1 ;  /* 0x0000000000017941 */ /* 0x000fea0003800000 */
.L_x_195:
        /* <DEDUP_REMOVED lines=8> */
[----:B0-----:R-:W-:-:S05]  /*9af0*/  F2FP.SATFINITE.E4M3.F32.PACK_AB_MERGE_C R23, RZ, R22, RZ ;  /* 0x00000016ff17723e */ /* 0x001fca00048070ff */
[----:B------:R0:W-:Y:S01]  /*9b00*/  @!P3 STG.E.U8 desc[UR18][R26.64+0x99], R23 ;  /* 0x000099171a00b986 */ /* 0x0001e2000c101112 */
[----:B------:R-:W-:Y:S05]  /*9b10*/  @P4 BRA `(.L_x_198) ;  /* 0x0000000000044947 */ /* 0x000fea0003800000 */
[----:B------:R0:W5:Y:S02]  /*9b20*/  LDG.E.U8 R21, desc[UR18][R28.64+0xa0] ;  /* 0x0000a0121c157981 */ /* 0x000164000c1e1100 */
.L_x_198:
[----:B------:R-:W-:Y:S05]  /*9b30*/  BSYNC B1 ;  /* 0x0000000000017941 */ /* 0x000fea0003800000 */
.L_x_197:
        /* <DEDUP_REMOVED lines=12> */
.L_x_200:
[----:B------:R-:W-:Y:S05]  /*9c00*/  BSYNC B1 ;  /* 0x0000000000017941 */ /* 0x000fea0003800000 */
.L_x_199:
        /* <DEDUP_REMOVED lines=12> */
.L_x_202:
[----:B------:R-:W-:Y:S05]  /*9cd0*/  BSYNC B1 ;  /* 0x0000000000017941 */ /* 0x000fea0003800000 */
.L_x_201:
        /* <DEDUP_REMOVED lines=12> */
.L_x_204:
[----:B------:R-:W-:Y:S05]  /*9da0*/  BSYNC B1 ;  /* 0x0000000000017941 */ /* 0x000fea0003800000 */
.L_x_203:
        /* <DEDUP_REMOVED lines=12> */
.L_x_206:
[----:B------:R-:W-:Y:S05]  /*9e70*/  BSYNC B1 ;  /* 0x0000000000017941 */ /* 0x000fea0003800000 */
.L_x_205:
        /* <DEDUP_REMOVED lines=12> */
.L_x_208:
[----:B------:R-:W-:Y:S05]  /*9f40*/  BSYNC B1 ;  /* 0x0000000000017941 */ /* 0x000fea0003800000 */
.L_x_207:
        /* <DEDUP_REMOVED lines=12> */
.L_x_210:
[----:B------:R-:W-:Y:S05]  /*a010*/  BSYNC B1 ;  /* 0x0000000000017941 */ /* 0x000fea0003800000 */
.L_x_209:
        /* <DEDUP_REMOVED lines=12> */
.L_x_212:
[----:B------:R-:W-:Y:S05]  /*a0e0*/  BSYNC B1 ;  /* 0x0000000000017941 */ /* 0x000fea0003800000 */
.L_x_211:
        /* <DEDUP_REMOVED lines=12> */
.L_x_214:
[----:B------:R-:W-:Y:S05]  /*a1b0*/  BSYNC B1 ;  /* 0x0000000000017941 */ /* 0x000fea0003800000 */
.L_x_213:
        /* <DEDUP_REMOVED lines=12> */
.L_x_216:
[----:B------:R-:W-:Y:S05]  /*a280*/  BSYNC B1 ;  /* 0x0000000000017941 */ /* 0x000fea0003800000 */
.L_x_215:
        /* <DEDUP_REMOVED lines=12> */
.L_x_218:
[----:B------:R-:W-:Y:S05]  /*a350*/  BSYNC B1 ;  /* 0x0000000000017941 */ /* 0x000fea0003800000 */
.L_x_217:
        /* <DEDUP_REMOVED lines=12> */
.L_x_220:
[----:B------:R-:W-:Y:S05]  /*a420*/  BSYNC B1 ;  /* 0x0000000000017941 */ /* 0x000fea0003800000 */
.L_x_219:
        /* <DEDUP_REMOVED lines=12> */
.L_x_222:
[----:B------:R-:W-:Y:S05]  /*a4f0*/  BSYNC B1 ;  /* 0x0000000000017941 */ /* 0x000fea0003800000 */
.L_x_221:
        /* <DEDUP_REMOVED lines=12> */
.L_x_224:
[----:B------:R-:W-:Y:S05]  /*a5c0*/  BSYNC B1 ;  /* 0x0000000000017941 */ /* 0x000fea0003800000 */
.L_x_223:
        /* <DEDUP_REMOVED lines=12> */
.L_x_226:
[----:B------:R-:W-:Y:S05]  /*a690*/  BSYNC B1 ;  /* 0x0000000000017941 */ /* 0x000fea0003800000 */
.L_x_225:
        /* <DEDUP_REMOVED lines=12> */
.L_x_228:
[----:B------:R-:W-:Y:S05]  /*a760*/  BSYNC B1 ;  /* 0x0000000000017941 */ /* 0x000fea0003800000 */
.L_x_227:
        /* <DEDUP_REMOVED lines=12> */
.L_x_230:
[----:B------:R-:W-:Y:S05]  /*a830*/  BSYNC B1 ;  /* 0x0000000000017941 */ /* 0x000fea0003800000 */
.L_x_229:
        /* <DEDUP_REMOVED lines=12> */
.L_x_232:
[----:B------:R-:W-:Y:S05]  /*a900*/  BSYNC B1 ;  /* 0x0000000000017941 */ /* 0x000fea0003800000 */
.L_x_231:
        /* <DEDUP_REMOVED lines=12> */
.L_x_234:
[----:B------:R-:W-:Y:S05]  /*a9d0*/  BSYNC B1 ;  /* 0x0000000000017941 */ /* 0x000fea0003800000 */
.L_x_233:
        /* <DEDUP_REMOVED lines=12> */
.L_x_236:
[----:B------:R-:W-:Y:S05]  /*aaa0*/  BSYNC B1 ;  /* 0x0000000000017941 */ /* 0x000fea0003800000 */
.L_x_235:
[----:B-----5:R-:W-:Y:S01]  /*aab0*/  LOP3.LUT R2, R2, 0xff, RZ, 0xc0, !PT ;  /* 0x000000ff02027812 */ /* 0x020fe200078ec0ff */
[----:B------:R-:W-:Y:S01]  /*aac0*/  BSSY B1, `(.L_x_237) ;  /* 0x000000b000017945 */ /* 0x000fe20003800000 */
[----:B------:R-:W-:Y:S02]  /*aad0*/  ISETP.LT.OR P4, PT, R35, 0xc9, !P0 ;  /* 0x000000c92300780c */ /* 0x000fe40004781670 */
[----:B------:R-:W-:-:S05]  /*aae0*/  F2FP.F16.E4M3.UNPACK_B R2, R2 ;  /* 0x00000002ff02723e */ /* 0x000fca00020006ff */
[----:B------:R-:W-:-:S05]  /*aaf0*/  HADD2.F32 R2, -RZ, R2.H0_H0 ;  /* 0x20000002ff027230 */ /* 0x000fca0000004100 */
[----:B0-----:R-:W-:-:S04]  /*ab00*/  FMUL R3, R2, UR21 ;  /* 0x0000001502037c20 */ /* 0x001fc80008400000 */
[----:B------:R-:W-:Y:S01]  /*ab10*/  FFMA R3, R0, UR20, R3 ;  /* 0x0000001400037c23 */ /* 0x000fe20008000003 */
[----:B------:R-:W-:-:S04]  /*ab20*/  PRMT R0, RZ, 0x7610, R0 ;  /* 0x00007610ff007816 */ /* 0x000fc80000000000 */
[----:B------:R-:W-:-:S05]  /*ab30*/  F2FP.SATFINITE.E4M3.F32.PACK_AB_MERGE_C R3, RZ, R3, RZ ;  /* 0x00000003ff03723e */ /* 0x000fca00048070ff */
[----:B------:R0:W-:Y:S01]  /*ab40*/  @!P3 STG.E.U8 desc[UR18][R26.64+0xc1], R3 ;  /* 0x0000c1031a00b986 */ /* 0x0001e2000c101112 */
[----:B------:R-:W-:Y:S05]  /*ab50*/  @P4 BRA `(.L_x_238) ;  /* 0x0000000000044947 */ /* 0x000fea0003800000 */
[----:B------:R0:W5:Y:S02]  /*ab60*/  LDG.E.U8 R0, desc[UR18][R28.64+0xc8] ;  /* 0x0000c8121c007981 */ /* 0x000164000c1e1100 */
.L_x_238:
[----:B------:R-:W-:Y:S05]  /*ab70*/  BSYNC B1 ;  /* 0x0000000000017941 */ /* 0x000fea0003800000 */
.L_x_237:
[----:B------:R-:W2:Y:S01]  /*ab80*/  LDL.LU R2, [R1] ;  /* 0x0000000001027983 */ /* 0x000ea20000300800 */
[----:B-----5:R-:W-:Y:S01]  /*ab90*/  LOP3.LUT R0, R0, 0xff, RZ, 0xc0, !PT ;  /* 0x000000ff00007812 */ /* 0x020fe200078ec0ff */
[----:B------:R-:W-:Y:S01]  /*aba0*/  BSSY B1, `(.L_x_239) ;  /* 0x000000b000017945 */ /* 0x000fe20003800000 */
[----:B------:R-:W-:Y:S02]  /*abb0*/  ISETP.LT.OR P3, PT, R35, 0xca, !P0 ;  /* 0x000000ca2300780c */ /* 0x000fe40004761670 */
[----:B------:R-:W-:-:S05]  /*abc0*/  F2FP.F16.E4M3.UNPACK_B R0, R0 ;  /* 0x00000000ff00723e */ /* 0x000fca00020006ff */
[----:B------:R-:W-:-:S05]  /*abd0*/  HADD2.F32 R0, -RZ, R0.H0_H0 ;  /* 0x20000000ff007230 */ /* 0x000fca0000004100 */
[----:B------:R-:W-:-:S04]  /*abe0*/  FMUL R0, R0, UR21 ;  /* 0x0000001500007c20 */ /* 0x000fc80008400000 */
[----:B--2---:R-:W-:-:S05]  /*abf0*/  FFMA R0, R2, UR20, R0 ;  /* 0x0000001402007c23 */ /* 0x004fca0008000000 */
[----:B0-----:R-:W-:Y:S02]  /*ac00*/  F2FP.SATFINITE.E4M3.F32.PACK_AB_MERGE_C R3, RZ, R0, RZ ;  /* 0x00000000ff03723e */ /* 0x001fe400048070ff */
[----:B------:R-:W-:-:S03]  /*ac10*/  PRMT R0, RZ, 0x7610, R0 ;  /* 0x00007610ff007816 */ /* 0x000fc60000000000 */
[----:B------:R0:W-:Y:S01]  /*ac20*/  @!P4 STG.E.U8 desc[UR18][R24.64+0xc8], R3 ;  /* 0x0000c8031800c986 */ /* 0x0001e2000c101112 */
[----:B------:R-:W-:Y:S05]  /*ac30*/  @P3 BRA `(.L_x_240) ;  /* 0x0000000000043947 */ /* 0x000fea0003800000 */
[----:B------:R2:W5:Y:S02]  /*ac40*/  LDG.E.U8 R0, desc[UR18][R28.64+0xc9] ;  /* 0x0000c9121c007981 */ /* 0x000564000c1e1100 */
.L_x_240:
[----:B------:R-:W-:Y:S05]  /*ac50*/  BSYNC B1 ;  /* 0x0000000000017941 */ /* 0x000fea0003800000 */
.L_x_239:
[----:B------:R-:W3:Y:S01]  /*ac60*/  LDL.LU R2, [R1+0x4] ;  /* 0x0000040001027983 */ /* 0x000ee20000300800 */
[----:B-----5:R-:W-:Y:S01]  /*ac70*/  LOP3.LUT R0, R0, 0xff, RZ, 0xc0, !PT ;  /* 0x000000ff00007812 */ /* 0x020fe200078ec0ff */
[----:B------:R-:W-:Y:S01]  /*ac80*/  BSSY B1, `(.L_x_241) ;  /* 0x000000b000017945 */ /* 0x000fe20003800000 */
[----:B------:R-:W-:Y:S02]  /*ac90*/  ISETP.LT.OR P4, PT, R35, 0xc9, !P1 ;  /* 0x000000c92300780c */ /* 0x000fe40004f81670 */
[----:B------:R-:W-:-:S05]  /*aca0*/  F2FP.F16.E4M3.UNPACK_B R0, R0 ;  /* 0x00000000ff00723e */ /* 0x000fca00020006ff */
[----:B------:R-:W-:-:S05]  /*acb0*/  HADD2.F32 R0, -RZ, R0.H0_H0 ;  /* 0x20000000ff007230 */ /* 0x000fca0000004100 */
[----:B------:R-:W-:-:S04]  /*acc0*/  FMUL R0, R0, UR21 ;  /* 0x0000001500007c20 */ /* 0x000fc80008400000 */
[----:B---3--:R-:W-:-:S05]  /*acd0*/  FFMA R0, R2, UR20, R0 ;  /* 0x0000001402007c23 */ /* 0x008fca0008000000 */
[----:B0-----:R-:W-:Y:S02]  /*ace0*/  F2FP.SATFINITE.E4M3.F32.PACK_AB_MERGE_C R3, RZ, R0, RZ ;  /* 0x00000000ff03723e */ /* 0x001fe400048070ff */
[----:B------:R-:W-:-:S03]  /*acf0*/  PRMT R0, RZ, 0x7610, R0 ;  /* 0x00007610ff007816 */ /* 0x000fc60000000000 */
[----:B------:R0:W-:Y:S01]  /*ad00*/  @!P3 STG.E.U8 desc[UR18][R24.64+0xc9], R3 ;  /* 0x0000c9031800b986 */ /* 0x0001e2000c101112 */
[----:B------:R-:W-:Y:S05]  /*ad10*/  @P4 BRA `(.L_x_242) ;  /* 0x0000000000044947 */ /* 0x000fea0003800000 */
[----:B------:R3:W5:Y:S02]  /*ad20*/  LDG.E.U8 R0, desc[UR18][R30.64+0xc8] ;  /* 0x0000c8121e007981 */ /* 0x000764000c1e1100 */
.L_x_242:
[----:B------:R-:W-:Y:S05]  /*ad30*/  BSYNC B1 ;  /* 0x0000000000017941 */ /* 0x000fea0003800000 */
.L_x_241:
[----:B------:R-:W2:Y:S01]  /*ad40*/  LDL.LU R2, [R1+0x8] ;  /* 0x0000080001027983 */ /* 0x000ea20000300800 */
        /* <DEDUP_REMOVED lines=12> */
.L_x_244:
[----:B------:R-:W-:Y:S05]  /*ae10*/  BSYNC B1 ;  /* 0x0000000000017941 */ /* 0x000fea0003800000 */
.L_x_243:
        /* <DEDUP_REMOVED lines=13> */
.L_x_246:
[----:B------:R-:W-:Y:S05]  /*aef0*/  BSYNC B1 ;  /* 0x0000000000017941 */ /* 0x000fea0003800000 */
.L_x_245:
        /* <DEDUP_REMOVED lines=13> */
.L_x_248:
[----:B------:R-:W-:Y:S05]  /*afd0*/  BSYNC B1 ;  /* 0x0000000000017941 */ /* 0x000fea0003800000 */
.L_x_247:
        /* <DEDUP_REMOVED lines=13> */
.L_x_250:
[----:B------:R-:W-:Y:S05]  /*b0b0*/  BSYNC B1 ;  /* 0x0000000000017941 */ /* 0x000fea0003800000 */
.L_x_249:
        /* <DEDUP_REMOVED lines=13> */
.L_x_252:
[----:B------:R-:W-:Y:S05]  /*b190*/  BSYNC B1 ;  /* 0x0000000000017941 */ /* 0x000fea0003800000 */
.L_x_251:
        /* <DEDUP_REMOVED lines=13> */
.L_x_254:
[----:B------:R-:W-:Y:S05]  /*b270*/  BSYNC B1 ;  /* 0x0000000000017941 */ /* 0x000fea0003800000 */
.L_x_253:
        /* <DEDUP_REMOVED lines=13> */
.L_x_256:
[----:B------:R-:W-:Y:S05]  /*b350*/  BSYNC B1 ;  /* 0x0000000000017941 */ /* 0x000fea0003800000 */
.L_x_255:
        /* <DEDUP_REMOVED lines=13> */
.L_x_258:
[----:B------:R-:W-:Y:S05]  /*b430*/  BSYNC B1 ;  /* 0x0000000000017941 */ /* 0x000fea0003800000 */
.L_x_257:
        /* <DEDUP_REMOVED lines=13> */
.L_x_260:
[----:B------:R-:W-:Y:S05]  /*b510*/  BSYNC B1 ;  /* 0x0000000000017941 */ /* 0x000fea0003800000 */
.L_x_259:
        /* <DEDUP_REMOVED lines=13> */
.L_x_262:
[----:B------:R-:W-:Y:S05]  /*b5f0*/  BSYNC B1 ;  /* 0x0000000000017941 */ /* 0x000fea0003800000 */
.L_x_261:
        /* <DEDUP_REMOVED lines=13> */
.L_x_264:
[----:B------:R-:W-:Y:S05]  /*b6d0*/  BSYNC B1 ;  /* 0x0000000000017941 */ /* 0x000fea0003800000 */
.L_x_263:
        /* <DEDUP_REMOVED lines=13> */
.L_x_266:
[----:B------:R-:W-:Y:S05]  /*b7b0*/  BSYNC B1 ;  /* 0x0000000000017941 */ /* 0x000fea0003800000 */
.L_x_265:
        /* <DEDUP_REMOVED lines=13> */
.L_x_268:
[----:B------:R-:W-:Y:S05]  /*b890*/  BSYNC B1 ;  /* 0x0000000000017941 */ /* 0x000fea0003800000 */
.L_x_267:
        /* <DEDUP_REMOVED lines=13> */
.L_x_270:
[----:B------:R-:W-:Y:S05]  /*b970*/  BSYNC B1 ;  /* 0x0000000000017941 */ /* 0x000fea0003800000 */
.L_x_269:
        /* <DEDUP_REMOVED lines=13> */
.L_x_272:
[----:B------:R-:W-:Y:S05]  /*ba50*/  BSYNC B1 ;  /* 0x0000000000017941 */ /* 0x000fea0003800000 */
.L_x_271:
        /* <DEDUP_REMOVED lines=13> */
.L_x_274:
[----:B------:R-:W-:Y:S05]  /*bb30*/  BSYNC B1 ;  /* 0x0000000000017941 */ /* 0x000fea0003800000 */
.L_x_273:
        /* <DEDUP_REMOVED lines=13> */
.L_x_276:
[----:B------:R-:W-:Y:S05]  /*bc10*/  BSYNC B1 ;  /* 0x0000000000017941 */ /* 0x000fea0003800000 */
.L_x_275:
        /* <DEDUP_REMOVED lines=13> */
.L_x_278:
[----:B------:R-:W-:Y:S05]  /*bcf0*/  BSYNC B1 ;  /* 0x0000000000017941 */ /* 0x000fea0003800000 */
.L_x_277:
        /* <DEDUP_REMOVED lines=13> */
.L_x_280:
[----:B------:R-:W-:Y:S05]  /*bdd0*/  BSYNC B1 ;  /* 0x0000000000017941 */ /* 0x000fea0003800000 */
.L_x_279:
        /* <DEDUP_REMOVED lines=13> */
.L_x_282:
[----:B------:R-:W-:Y:S05]  /*beb0*/  BSYNC B1 ;  /* 0x0000000000017941 */ /* 0x000fea0003800000 */
.L_x_281:
        /* <DEDUP_REMOVED lines=13> */
.L_x_284:
[----:B------:R-:W-:Y:S05]  /*bf90*/  BSYNC B1 ;  /* 0x0000000000017941 */ /* 0x000fea0003800000 */
.L_x_283:
        /* <DEDUP_REMOVED lines=13> */
.L_x_286:
[----:B------:R-:W-:Y:S05]  /*c070*/  BSYNC B1 ;  /* 0x0000000000017941 */ /* 0x000fea0003800000 */
.L_x_285:
        /* <DEDUP_REMOVED lines=13> */
.L_x_288:
[----:B------:R-:W-:Y:S05]  /*c150*/  BSYNC B1 ;  /* 0x0000000000017941 */ /* 0x000fea0003800000 */
.L_x_287:
        /* <DEDUP_REMOVED lines=13> */
.L_x_290:
[----:B------:R-:W-:Y:S05]  /*c230*/  BSYNC B1 ;  /* 0x0000000000017941 */ /* 0x000fea0003800000 */
.L_x_289:
        /* <DEDUP_REMOVED lines=13> */
.L_x_292:
[----:B------:R-:W-:Y:S05]  /*c310*/  BSYNC B1 ;  /* 0x0000000000017941 */ /* 0x000fea0003800000 */
.L_x_291:
[----:B------:R-:W-:Y:S05]  /*c320*/  @P1 BRA `(.L_x_293) ;  /* 0x00000020009c1947 */ /* 0x000fea0003800000 */
[----:B------:R-:W2:Y:S01]  /*c330*/  LDL.LU R2, [R1+0x6c] ;  /* 0x00006c0001027983 */ /* 0x000ea20000300800 */
[----:B-----5:R-:W-:-:S04]  /*c340*/  LOP3.LUT R0, R0, 0xff, RZ, 0xc0, !PT ;  /* 0x000000ff00007812 */ /* 0x020fc800078ec0ff */
[----:B------:R-:W-:-:S05]  /*c350*/  F2FP.F16.E4M3.UNPACK_B R0, R0 ;  /* 0x00000000ff00723e */ /* 0x000fca00020006ff */
[----:B------:R-:W-:-:S05]  /*c360*/  HADD2.F32 R0, -RZ, R0.H0_H0 ;  /* 0x20000000ff007230 */ /* 0x000fca0000004100 */
[----:B------:R-:W-:-:S04]  /*c370*/  FMUL R0, R0, UR21 ;  /* 0x0000001500007c20 */ /* 0x000fc80008400000 */
[----:B--2---:R-:W-:-:S05]  /*c380*/  FFMA R0, R2, UR20, R0 ;  /* 0x0000001402007c23 */ /* 0x004fca0008000000 */
[----:B0-----:R-:W-:-:S05]  /*c390*/  F2FP.SATFINITE.E4M3.F32.PACK_AB_MERGE_C R3, RZ, R0, RZ ;  /* 0x00000000ff03723e */ /* 0x001fca00048070ff */
[----:B------:R0:W-:Y:S01]  /*c3a0*/  STG.E.U8 desc[UR18][R26.64+0xf9], R3 ;  /* 0x0000f9031a007986 */ /* 0x0001e2000c101112 */
[----:B------:R-:W-:Y:S05]  /*c3b0*/  BRA `(.L_x_293) ;  /* 0x0000002000787947 */ /* 0x000fea0003800000 */
.L_x_36:
[----:B------:R-:W-:Y:S01]  /*c3c0*/  ISETP.GE.AND P1, PT, R38, 0x1, PT ;  /* 0x000000012600780c */ /* 0x000fe20003f26270 */
[----:B------:R-:W-:Y:S01]  /*c3d0*/  FMUL R228, R228, UR20 ;  /* 0x00000014e4e47c20 */ /* 0x000fe20008400000 */
[----:B------:R-:W-:Y:S01]  /*c3e0*/  FMUL R227, R227, UR20 ;  /* 0x00000014e3e37c20 */ /* 0x000fe20008400000 */
[----:B------:R-:W-:Y:S01]  /*c3f0*/  ISETP.GE.AND P0, PT, R38, 0x9, PT ;  /* 0x000000092600780c */ /* 0x000fe20003f06270 */
[----:B------:R-:W-:Y:S01]  /*c400*/  FMUL R226, R226, UR20 ;  /* 0x00000014e2e27c20 */ /* 0x000fe20008400000 */
[C---:B------:R-:W-:Y:S02]  /*c410*/  ISETP.LT.OR P4, PT, R35.reuse, 0x1, !P1 ;  /* 0x000000012300780c */ /* 0x040fe40004f81670 */
[----:B------:R-:W-:Y:S02]  /*c420*/  ISETP.LT.OR P5, PT, R35, 0x2, !P1 ;  /* 0x000000022300780c */ /* 0x000fe40004fa1670 */
[----:B------:R-:W-:Y:S02]  /*c430*/  F2FP.SATFINITE.E4M3.F32.PACK_AB_MERGE_C R29, RZ, R228, RZ ;  /* 0x000000e4ff1d723e */ /* 0x000fe400048070ff */
[----:B------:R-:W-:-:S02]  /*c440*/  F2FP.SATFINITE.E4M3.F32.PACK_AB_MERGE_C R227, RZ, R227, RZ ;  /* 0x000000e3ffe3723e */ /* 0x000fc400048070ff */
[----:B------:R-:W-:Y:S01]  /*c450*/  ISETP.LT.OR P3, PT, R35, 0x1, !P0 ;  /* 0x000000012300780c */ /* 0x000fe20004761670 */
[----:B------:R-:W-:-:S04]  /*c460*/  FMUL R225, R225, UR20 ;  /* 0x00000014e1e17c20 */ /* 0x000fc80008400000 */
[----:B------:R0:W-:Y:S01]  /*c470*/  @!P4 STG.E.U8 desc[UR18][R24.64], R29 ;  /* 0x0000001d1800c986 */ /* 0x0001e2000c101112 */
[----:B------:R-:W-:-:S03]  /*c480*/  ISETP.LT.OR P4, PT, R35, 0x2, !P0 ;  /* 0x000000022300780c */ /* 0x000fc60004781670 */
[----:B------:R2:W-:Y:S01]  /*c490*/  @!P5 STG.E.U8 desc[UR18][R24.64+0x1], R227 ;  /* 0x000001e31800d986 */ /* 0x0005e2000c101112 */
[C---:B------:R-:W-:Y:S01]  /*c4a0*/  ISETP.LT.OR P5, PT, R35.reuse, 0x9, !P1 ;  /* 0x000000092300780c */ /* 0x040fe20004fa1670 */
[----:B------:R-:W-:Y:S01]  /*c4b0*/  FMUL R224, R224, UR20 ;  /* 0x00000014e0e07c20 */ /* 0x000fe20008400000 */
[----:B------:R-:W-:Y:S01]  /*c4c0*/  ISETP.LT.OR P6, PT, R35, 0xa, !P1 ;  /* 0x0000000a2300780c */ /* 0x000fe20004fc1670 */
[----:B------:R-:W-:Y:S01]  /*c4d0*/  FMUL R223, R223, UR20 ;  /* 0x00000014dfdf7c20 */ /* 0x000fe20008400000 */
[----:B------:R-:W-:Y:S02]  /*c4e0*/  F2FP.SATFINITE.E4M3.F32.PACK_AB_MERGE_C R31, RZ, R226, RZ ;  /* 0x000000e2ff1f723e */ /* 0x000fe400048070ff */
[----:B------:R-:W-:Y:S02]  /*c4f0*/  F2FP.SATFINITE.E4M3.F32.PACK_AB_MERGE_C R225, RZ, R225, RZ ;  /* 0x000000e1ffe1723e */ /* 0x000fe400048070ff */
[----:B0-----:R-:W-:Y:S01]  /*c500*/  F2FP.SATFINITE.E4M3.F32.PACK_AB_MERGE_C R29, RZ, R224, RZ ;  /* 0x000000e0ff1d723e */ /* 0x001fe200048070ff */
[----:B------:R-:W-:Y:S01]  /*c510*/  @!P3 STG.E.U8 desc[UR18][R26.64], R31 ;  /* 0x0000001f1a00b986 */ /* 0x000fe2000c101112 */
[----:B------:R-:W-:-:S02]  /*c520*/  F2FP.SATFINITE.E4M3.F32.PACK_AB_MERGE_C R223, RZ, R223, RZ ;  /* 0x000000dfffdf723e */ /* 0x000fc400048070ff */
[C---:B------:R-:W-:Y:S01]  /*c530*/  ISETP.LT.OR P3, PT, R35.reuse, 0x9, !P0 ;  /* 0x000000092300780c */ /* 0x040fe20004761670 */
[----:B------:R-:W-:Y:S01]  /*c540*/  @!P4 STG.E.U8 desc[UR18][R26.64+0x1], R225 ;  /* 0x000001e11a00c986 */ /* 0x000fe2000c101112 */
[----:B------:R-:W-:-:S03]  /*c550*/  ISETP.LT.OR P4, PT, R35, 0xa, !P0 ;  /* 0x0000000a2300780c */ /* 0x000fc60004781670 */
[----:B------:R0:W-:Y:S01]  /*c560*/  @!P5 STG.E.U8 desc[UR18][R24.64+0x8], R29 ;  /* 0x0000081d1800d986 */ /* 0x0001e2000c101112 */
[----:B------:R-:W-:Y:S01]  /*c570*/  ISETP.LT.OR P5, PT, R35, 0x11, !P1 ;  /* 0x000000112300780c */ /* 0x000fe20004fa1670 */
[----:B------:R-:W-:Y:S01]  /*c580*/  FMUL R222, R222, UR20 ;  /* 0x00000014dede7c20 */ /* 0x000fe20008400000 */
[----:B------:R-:W-:Y:S01]  /*c590*/  FMUL R221, R221, UR20 ;  /* 0x00000014dddd7c20 */ /* 0x000fe20008400000 */
[----:B------:R-:W-:Y:S01]  /*c5a0*/  FMUL R220, R220, UR20 ;  /* 0x00000014dcdc7c20 */ /* 0x000fe20008400000 */
[----:B------:R-:W-:Y:S01]  /*c5b0*/  @!P6 STG.E.U8 desc[UR18][R24.64+0x9], R223 ;  /* 0x000009df1800e986 */ /* 0x000fe2000c101112 */
[----:B------:R-:W-:Y:S01]  /*c5c0*/  ISETP.LT.OR P6, PT, R35, 0x12, !P1 ;  /* 0x000000122300780c */ /* 0x000fe20004fc1670 */
[----:B------:R-:W-:Y:S01]  /*c5d0*/  FMUL R219, R219, UR20 ;  /* 0x00000014dbdb7c20 */ /* 0x000fe20008400000 */
[----:B------:R-:W-:Y:S01]  /*c5e0*/  F2FP.SATFINITE.E4M3.F32.PACK_AB_MERGE_C R33, RZ, R222, RZ ;  /* 0x000000deff21723e */ /* 0x000fe200048070ff */
[----:B--2---:R-:W2:Y:S01]  /*c5f0*/  LDL.LU R227, [R1+0x8] ;  /* 0x0000080001e37983 */ /* 0x004ea20000300800 */
[----:B------:R-:W-:-:S02]  /*c600*/  F2FP.SATFINITE.E4M3.F32.PACK_AB_MERGE_C R221, RZ, R221, RZ ;  /* 0x000000ddffdd723e */ /* 0x000fc400048070ff */
[----:B0-----:R-:W-:Y:S01]  /*c610*/  F2FP.SATFINITE.E4M3.F32.PACK_AB_MERGE_C R29, RZ, R220, RZ ;  /* 0x000000dcff1d723e */ /* 0x001fe200048070ff */
[----:B------:R-:W3:Y:S04]  /*c620*/  LDL.LU R226, [R1+0x4] ;  /* 0x0000040001e27983 */ /* 0x000ee80000300800 */
[----:B------:R-:W4:Y:S01]  /*c630*/  LDL.LU R224, [R1] ;  /* 0x0000000001e07983 */ /* 0x000f220000300800 */
[----:B------:R-:W-:-:S03]  /*c640*/  F2FP.SATFINITE.E4M3.F32.PACK_AB_MERGE_C R219, RZ, R219, RZ ;  /* 0x000000dbffdb723e */ /* 0x000fc600048070ff */
[----:B------:R-:W-:Y:S01]  /*c650*/  @!P3 STG.E.U8 desc[UR18][R26.64+0x8], R33 ;  /* 0x000008211a00b986 */ /* 0x000fe2000c101112 */
[----:B------:R-:W-:-:S03]  /*c660*/  ISETP.LT.OR P3, PT, R35, 0x11, !P0 ;  /* 0x000000112300780c */ /* 0x000fc60004761670 */
        /* <DEDUP_REMOVED lines=11> */
[----:B------:R-:W-:Y:S01]  /*c720*/  FMUL R214, R214, UR20 ;  /* 0x00000014d6d67c20 */ /* 0x000fe20008400000 */
[----:B------:R-:W-:Y:S01]  /*c730*/  F2FP.SATFINITE.E4M3.F32.PACK_AB_MERGE_C R217, RZ, R217, RZ ;  /* 0x000000d9ffd9723e */ /* 0x000fe200048070ff */
[----:B------:R-:W-:Y:S01]  /*c740*/  FMUL R213, R213, UR20 ;  /* 0x00000014d5d57c20 */ /* 0x000fe20008400000 */
[----:B0-----:R-:W-:Y:S01]  /*c750*/  F2FP.SATFINITE.E4M3.F32.PACK_AB_MERGE_C R29, RZ, R216, RZ ;  /* 0x000000d8ff1d723e */ /* 0x001fe200048070ff */
[----:B------:R-:W-:Y:S01]  /*c760*/  @!P3 STG.E.U8 desc[UR18][R26.64+0x10], R31 ;  /* 0x0000101f1a00b986 */ /* 0x000fe2000c101112 */
[----:B------:R-:W-:-:S02]  /*c770*/  F2FP.SATFINITE.E4M3.F32.PACK_AB_MERGE_C R215, RZ, R215, RZ ;  /* 0x000000d7ffd7723e */ /* 0x000fc400048070ff */
[C---:B------:R-:W-:Y:S01]  /*c780*/  ISETP.LT.OR P3, PT, R35.reuse, 0x19, !P0 ;  /* 0x000000192300780c */ /* 0x040fe20004761670 */
[----:B------:R-:W-:Y:S01]  /*c790*/  @!P4 STG.E.U8 desc[UR18][R26.64+0x11], R217 ;  /* 0x000011d91a00c986 */ /* 0x000fe2000c101112 */
[----:B------:R-:W-:-:S03]  /*c7a0*/  ISETP.LT.OR P4, PT, R35, 0x1a, !P0 ;  /* 0x0000001a2300780c */ /* 0x000fc60004781670 */
[----:B------:R0:W-:Y:S01]  /*c7b0*/  @!P5 STG.E.U8 desc[UR18][R24.64+0x18], R29 ;  /* 0x0000181d1800d986 */ /* 0x0001e2000c101112 */
[C---:B------:R-:W-:Y:S01]  /*c7c0*/  ISETP.LT.OR P5, PT, R35.reuse, 0x21, !P1 ;  /* 0x000000212300780c */ /* 0x040fe20004fa1670 */
[----:B------:R-:W-:Y:S02]  /*c7d0*/  FMUL R212, R212, UR20 ;  /* 0x00000014d4d47c20 */ /* 0x000fe40008400000 */
[----:B------:R-:W-:Y:S01]  /*c7e0*/  @!P6 STG.E.U8 desc[UR18][R24.64+0x19], R215 ;  /* 0x000019d71800e986 */ /* 0x000fe2000c101112 */
[----:B------:R-:W-:Y:S01]  /*c7f0*/  ISETP.LT.OR P6, PT, R35, 0x22, !P1 ;  /* 0x000000222300780c */ /* 0x000fe20004fc1670 */
[----:B------:R-:W-:Y:S01]  /*c800*/  FMUL R211, R211, UR20 ;  /* 0x00000014d3d37c20 */ /* 0x000fe20008400000 */
[----:B------:R-:W-:Y:S01]  /*c810*/  F2FP.SATFINITE.E4M3.F32.PACK_AB_MERGE_C R33, RZ, R214, RZ ;  /* 0x000000d6ff21723e */ /* 0x000fe200048070ff */
[----:B------:R-:W-:Y:S01]  /*c820*/  FMUL R210, R210, UR20 ;  /* 0x00000014d2d27c20 */ /* 0x000fe20008400000 */
[----:B------:R-:W-:Y:S01]  /*c830*/  F2FP.SATFINITE.E4M3.F32.PACK_AB_MERGE_C R213, RZ, R213, RZ ;  /* 0x000000d5ffd5723e */ /* 0x000fe200048070ff */
[----:B------:R-:W-:Y:S01]  /*c840*/  FMUL R209, R209, UR20 ;  /* 0x00000014d1d17c20 */ /* 0x000fe20008400000 */
        /* <DEDUP_REMOVED lines=8> */
[----:B------:R-:W-:-:S03]  /*c8d0*/  ISETP.LT.OR P5, PT, R35, 0x29, !P1 ;  /* 0x000000292300780c */ /* 0x000fc60004fa1670 */
        /* <DEDUP_REMOVED lines=240> */
[----:B------:R1:W-:Y:S01]  /*d7e0*/  @!P6 STG.E.U8 desc[UR18][R24.64+0x99], R23 ;  /* 0x000099171800e986 */ /* 0x0003e2000c101112 */
        /* <DEDUP_REMOVED lines=11> */
[----:B------:R0:W-:Y:S01]  /*d8a0*/  @!P4 STG.E.U8 desc[UR18][R26.64+0x99], R21 ;  /* 0x000099151a00c986 */ /* 0x0001e2000c101112 */
[----:B------:R-:W-:-:S03]  /*d8b0*/  ISETP.LT.OR P4, PT, R35, 0xa2, !P0 ;  /* 0x000000a22300780c */ /* 0x000fc60004781670 */
[----:B------:R-:W-:Y:S01]  /*d8c0*/  @!P5 STG.E.U8 desc[UR18][R24.64+0xa0], R29 ;  /* 0x0000a01d1800d986 */ /* 0x000fe2000c101112 */
[----:B------:R-:W-:-:S03]  /*d8d0*/  ISETP.LT.OR P5, PT, R35, 0xa9, !P1 ;  /* 0x000000a92300780c */ /* 0x000fc60004fa1670 */
[----:B------:R2:W-:Y:S01]  /*d8e0*/  @!P6 STG.E.U8 desc[UR18][R24.64+0xa1], R19 ;  /* 0x0000a1131800e986 */ /* 0x0005e2000c101112 */
[----:B------:R-:W-:Y:S01]  /*d8f0*/  ISETP.LT.OR P6, PT, R35, 0xaa, !P1 ;  /* 0x000000aa2300780c */ /* 0x000fe20004fc1670 */
[----:B------:R-:W-:Y:S01]  /*d900*/  FMUL R15, R15, UR20 ;  /* 0x000000140f0f7c20 */ /* 0x000fe20008400000 */
[----:B-1----:R-:W-:Y:S01]  /*d910*/  F2FP.SATFINITE.E4M3.F32.PACK_AB_MERGE_C R23, RZ, R18, RZ ;  /* 0x00000012ff17723e */ /* 0x002fe200048070ff */
[----:B------:R-:W-:Y:S01]  /*d920*/  FMUL R14, R14, UR20 ;  /* 0x000000140e0e7c20 */ /* 0x000fe20008400000 */
[----:B------:R-:W-:Y:S01]  /*d930*/  F2FP.SATFINITE.E4M3.F32.PACK_AB_MERGE_C R17, RZ, R17, RZ ;  /* 0x00000011ff11723e */ /* 0x000fe200048070ff */
[----:B------:R-:W-:Y:S01]  /*d940*/  FMUL R13, R13, UR20 ;  /* 0x000000140d0d7c20 */ /* 0x000fe20008400000 */
[----:B0-----:R-:W-:Y:S01]  /*d950*/  F2FP.SATFINITE.E4M3.F32.PACK_AB_MERGE_C R21, RZ, R16, RZ ;  /* 0x00000010ff15723e */ /* 0x001fe200048070ff */
[----:B------:R-:W-:Y:S01]  /*d960*/  @!P3 STG.E.U8 desc[UR18][R26.64+0xa0], R23 ;  /* 0x0000a0171a00b986 */ /* 0x000fe2000c101112 */
[----:B------:R-:W-:Y:S02]  /*d970*/  F2FP.SATFINITE.E4M3.F32.PACK_AB_MERGE_C R15, RZ, R15, RZ ;  /* 0x0000000fff0f723e */ /* 0x000fe400048070ff */
[C---:B------:R-:W-:Y:S01]  /*d980*/  ISETP.LT.OR P3, PT, R35.reuse, 0xa9, !P0 ;  /* 0x000000a92300780c */ /* 0x040fe20004761670 */
[----:B------:R-:W-:Y:S01]  /*d990*/  @!P4 STG.E.U8 desc[UR18][R26.64+0xa1], R17 ;  /* 0x0000a1111a00c986 */ /* 0x000fe2000c101112 */
[----:B------:R-:W-:-:S03]  /*d9a0*/  ISETP.LT.OR P4, PT, R35, 0xaa, !P0 ;  /* 0x000000aa2300780c */ /* 0x000fc60004781670 */
[----:B------:R-:W-:Y:S01]  /*d9b0*/  @!P5 STG.E.U8 desc[UR18][R24.64+0xa8], R21 ;  /* 0x0000a8151800d986 */ /* 0x000fe2000c101112 */
[C---:B------:R-:W-:Y:S01]  /*d9c0*/  ISETP.LT.OR P5, PT, R35.reuse, 0xb1, !P1 ;  /* 0x000000b12300780c */ /* 0x040fe20004fa1670 */
[----:B------:R-:W-:Y:S02]  /*d9d0*/  FMUL R12, R12, UR20 ;  /* 0x000000140c0c7c20 */ /* 0x000fe40008400000 */
[----:B------:R0:W-:Y:S01]  /*d9e0*/  @!P6 STG.E.U8 desc[UR18][R24.64+0xa9], R15 ;  /* 0x0000a90f1800e986 */ /* 0x0001e2000c101112 */
[----:B------:R-:W-:Y:S01]  /*d9f0*/  ISETP.LT.OR P6, PT, R35, 0xb2, !P1 ;  /* 0x000000b22300780c */ /* 0x000fe20004fc1670 */
[----:B------:R-:W-:Y:S01]  /*da00*/  FMUL R11, R11, UR20 ;  /* 0x000000140b0b7c20 */ /* 0x000fe20008400000 */
[----:B--2---:R-:W-:Y:S01]  /*da10*/  F2FP.SATFINITE.E4M3.F32.PACK_AB_MERGE_C R19, RZ, R14, RZ ;  /* 0x0000000eff13723e */ /* 0x004fe200048070ff */
[----:B------:R-:W2:Y:S01]  /*da20*/  LDL.LU R223, [R1+0x18] ;  /* 0x0000180001df7983 */ /* 0x000ea20000300800 */
[----:B------:R-:W-:Y:S02]  /*da30*/  F2FP.SATFINITE.E4M3.F32.PACK_AB_MERGE_C R13, RZ, R13, RZ ;  /* 0x0000000dff0d723e */ /* 0x000fe400048070ff */
[----:B------:R-:W-:Y:S01]  /*da40*/  F2FP.SATFINITE.E4M3.F32.PACK_AB_MERGE_C R11, RZ, R11, RZ ;  /* 0x0000000bff0b723e */ /* 0x000fe200048070ff */
[----:B------:R-:W-:Y:S01]  /*da50*/  @!P3 STG.E.U8 desc[UR18][R26.64+0xa8], R19 ;  /* 0x0000a8131a00b986 */ /* 0x000fe2000c101112 */
[----:B0-----:R-:W-:-:S03]  /*da60*/  F2FP.SATFINITE.E4M3.F32.PACK_AB_MERGE_C R15, RZ, R12, RZ ;  /* 0x0000000cff0f723e */ /* 0x001fc600048070ff */
[----:B------:R0:W-:Y:S01]  /*da70*/  @!P4 STG.E.U8 desc[UR18][R26.64+0xa9], R13 ;  /* 0x0000a90d1a00c986 */ /* 0x0001e2000c101112 */
[C---:B------:R-:W-:Y:S02]  /*da80*/  ISETP.LT.OR P3, PT, R35.reuse, 0xb1, !P0 ;  /* 0x000000b12300780c */ /* 0x040fe40004761670 */
[C---:B------:R-:W-:Y:S01]  /*da90*/  ISETP.LT.OR P4, PT, R35.reuse, 0xb2, !P0 ;  /* 0x000000b22300780c */ /* 0x040fe20004781670 */
[----:B------:R-:W-:Y:S01]  /*daa0*/  @!P5 STG.E.U8 desc[UR18][R24.64+0xb0], R15 ;  /* 0x0000b00f1800d986 */ /* 0x000fe2000c101112 */
[----:B------:R-:W-:Y:S01]  /*dab0*/  ISETP.LT.OR P5, PT, R35, 0xb9, !P1 ;  /* 0x000000b92300780c */ /* 0x000fe20004fa1670 */
[----:B------:R-:W-:Y:S01]  /*dac0*/  FMUL R10, R10, UR20 ;  /* 0x000000140a0a7c20 */ /* 0x000fe20008400000 */
[----:B------:R-:W-:Y:S01]  /*dad0*/  FMUL R9, R9, UR20 ;  /* 0x0000001409097c20 */ /* 0x000fe20008400000 */
[----:B------:R-:W2:Y:S01]  /*dae0*/  LDL.LU R222, [R1+0x14] ;  /* 0x0000140001de7983 */ /* 0x000ea20000300800 */
[----:B------:R-:W-:-:S03]  /*daf0*/  FMUL R8, R8, UR20 ;  /* 0x0000001408087c20 */ /* 0x000fc60008400000 */
[----:B------:R-:W2:Y:S01]  /*db00*/  LDL.LU R220, [R1+0x10] ;  /* 0x0000100001dc7983 */ /* 0x000ea20000300800 */
[----:B------:R-:W-:-:S03]  /*db10*/  F2FP.SATFINITE.E4M3.F32.PACK_AB_MERGE_C R17, RZ, R10, RZ ;  /* 0x0000000aff11723e */ /* 0x000fc600048070ff */
[----:B------:R-:W2:Y:S01]  /*db20*/  LDL.LU R221, [R1+0xc] ;  /* 0x00000c0001dd7983 */ /* 0x000ea20000300800 */
[----:B------:R-:W-:Y:S01]  /*db30*/  F2FP.SATFINITE.E4M3.F32.PACK_AB_MERGE_C R9, RZ, R9, RZ ;  /* 0x00000009ff09723e */ /* 0x000fe200048070ff */
[----:B------:R-:W-:Y:S01]  /*db40*/  FMUL R7, R7, UR20 ;  /* 0x0000001407077c20 */ /* 0x000fe20008400000 */
[----:B0-----:R-:W-:Y:S01]  /*db50*/  F2FP.SATFINITE.E4M3.F32.PACK_AB_MERGE_C R13, RZ, R8, RZ ;  /* 0x00000008ff0d723e */ /* 0x001fe200048070ff */
[----:B------:R0:W-:Y:S01]  /*db60*/  @!P6 STG.E.U8 desc[UR18][R24.64+0xb1], R11 ;  /* 0x0000b10b1800e986 */ /* 0x0001e2000c101112 */
[----:B------:R-:W-:Y:S01]  /*db70*/  ISETP.LT.OR P6, PT, R35, 0xba, !P1 ;  /* 0x000000ba2300780c */ /* 0x000fe20004fc1670 */
[----:B-----5:R-:W-:Y:S01]  /*db80*/  FMUL R2, R2, UR20 ;  /* 0x0000001402027c20 */ /* 0x020fe20008400000 */
[----:B------:R-:W-:Y:S01]  /*db90*/  F2FP.SATFINITE.E4M3.F32.PACK_AB_MERGE_C R7, RZ, R7, RZ ;  /* 0x00000007ff07723e */ /* 0x000fe200048070ff */
[----:B------:R-:W-:Y:S01]  /*dba0*/  @!P3 STG.E.U8 desc[UR18][R26.64+0xb0], R17 ;  /* 0x0000b0111a00b986 */ /* 0x000fe2000c101112 */
[----:B------:R-:W-:Y:S01]  /*dbb0*/  FMUL R3, R3, UR20 ;  /* 0x0000001403037c20 */ /* 0x000fe20008400000 */
[----:B------:R-:W-:Y:S01]  /*dbc0*/  FMUL R4, R4, UR20 ;  /* 0x0000001404047c20 */ /* 0x000fe20008400000 */
[C---:B------:R-:W-:Y:S01]  /*dbd0*/  ISETP.LT.OR P3, PT, R35.reuse, 0xb9, !P0 ;  /* 0x000000b92300780c */ /* 0x040fe20004761670 */
[----:B------:R1:W-:Y:S01]  /*dbe0*/  @!P4 STG.E.U8 desc[UR18][R26.64+0xb1], R9 ;  /* 0x0000b1091a00c986 */ /* 0x0003e2000c101112 */
[----:B------:R-:W-:Y:S01]  /*dbf0*/  ISETP.LT.OR P4, PT, R35, 0xba, !P0 ;  /* 0x000000ba2300780c */ /* 0x000fe20004781670 */
[----:B------:R-:W-:Y:S01]  /*dc00*/  FMUL R6, R6, UR20 ;  /* 0x0000001406067c20 */ /* 0x000fe20008400000 */
[----:B------:R-:W-:Y:S01]  /*dc10*/  FMUL R5, R5, UR20 ;  /* 0x0000001405057c20 */ /* 0x000fe20008400000 */
[----:B------:R3:W-:Y:S01]  /*dc20*/  @!P5 STG.E.U8 desc[UR18][R24.64+0xb8], R13 ;  /* 0x0000b80d1800d986 */ /* 0x0007e2000c101112 */
[----:B------:R-:W-:Y:S01]  /*dc30*/  ISETP.LT.OR P5, PT, R35, 0xc1, !P1 ;  /* 0x000000c12300780c */ /* 0x000fe20004fa1670 */
[----:B------:R-:W-:Y:S01]  /*dc40*/  FMUL R0, R0, UR20 ;  /* 0x0000001400007c20 */ /* 0x000fe20008400000 */
[----:B0-----:R-:W-:Y:S01]  /*dc50*/  F2FP.SATFINITE.E4M3.F32.PACK_AB_MERGE_C R11, RZ, R6, RZ ;  /* 0x00000006ff0b723e */ /* 0x001fe200048070ff */
[----:B------:R-:W2:Y:S01]  /*dc60*/  LDL.LU R225, [R1+0x1c] ;  /* 0x00001c0001e17983 */ /* 0x000ea20000300800 */
[----:B------:R-:W-:-:S03]  /*dc70*/  F2FP.SATFINITE.E4M3.F32.PACK_AB_MERGE_C R5, RZ, R5, RZ ;  /* 0x00000005ff05723e */ /* 0x000fc600048070ff */
[----:B------:R0:W-:Y:S01]  /*dc80*/  @!P6 STG.E.U8 desc[UR18][R24.64+0xb9], R7 ;  /* 0x0000b9071800e986 */ /* 0x0001e2000c101112 */
[----:B-1----:R-:W-:Y:S01]  /*dc90*/  F2FP.SATFINITE.E4M3.F32.PACK_AB_MERGE_C R9, RZ, R4, RZ ;  /* 0x00000004ff09723e */ /* 0x002fe200048070ff */
[----:B------:R-:W-:Y:S01]  /*dca0*/  FMUL R4, R227, UR20 ;  /* 0x00000014e3047c20 */ /* 0x000fe20008400000 */
[C---:B------:R-:W-:Y:S01]  /*dcb0*/  ISETP.LT.OR P6, PT, R35.reuse, 0xc2, !P1 ;  /* 0x000000c22300780c */ /* 0x040fe20004fc1670 */
[----:B------:R-:W-:Y:S01]  /*dcc0*/  @!P3 STG.E.U8 desc[UR18][R26.64+0xb8], R11 ;  /* 0x0000b80b1a00b986 */ /* 0x000fe2000c101112 */
[----:B---3--:R-:W-:Y:S01]  /*dcd0*/  F2FP.SATFINITE.E4M3.F32.PACK_AB_MERGE_C R13, RZ, R2, RZ ;  /* 0x00000002ff0d723e */ /* 0x008fe200048070ff */
[----:B----4-:R-:W-:Y:S01]  /*dce0*/  FMUL R2, R224, UR20 ;  /* 0x00000014e0027c20 */ /* 0x010fe20008400000 */
[----:B------:R-:W-:Y:S01]  /*dcf0*/  ISETP.LT.OR P3, PT, R35, 0xc1, !P0 ;  /* 0x000000c12300780c */ /* 0x000fe20004761670 */
[----:B------:R-:W3:Y:S01]  /*dd00*/  LDL.LU R224, [R1+0x20] ;  /* 0x0000200001e07983 */ /* 0x000ee20000300800 */
[----:B0-----:R-:W-:Y:S01]  /*dd10*/  F2FP.SATFINITE.E4M3.F32.PACK_AB_MERGE_C R7, RZ, R3, RZ ;  /* 0x00000003ff07723e */ /* 0x001fe200048070ff */
[----:B------:R-:W-:-:S02]  /*dd20*/  FMUL R3, R226, UR20 ;  /* 0x00000014e2037c20 */ /* 0x000fc40008400000 */
[----:B------:R0:W-:Y:S01]  /*dd30*/  @!P4 STG.E.U8 desc[UR18][R26.64+0xb9], R5 ;  /* 0x0000b9051a00c986 */ /* 0x0001e2000c101112 */
[----:B------:R-:W-:-:S03]  /*dd40*/  ISETP.LT.OR P4, PT, R35, 0xc2, !P0 ;  /* 0x000000c22300780c */ /* 0x000fc60004781670 */
[----:B------:R-:W4:Y:S04]  /*dd50*/  LDL.LU R226, [R1+0x24] ;  /* 0x0000240001e27983 */ /* 0x000f280000300800 */
[----:B------:R-:W4:Y:S04]  /*dd60*/  LDL.LU R227, [R1+0x28] ;  /* 0x0000280001e37983 */ /* 0x000f280000300800 */
[----:B------:R-:W-:Y:S01]  /*dd70*/  @!P5 STG.E.U8 desc[UR18][R24.64+0xc0], R9 ;  /* 0x0000c0091800d986 */ /* 0x000fe2000c101112 */
[C---:B------:R-:W-:Y:S02]  /*dd80*/  ISETP.LT.OR P5, PT, R35.reuse, 0xc9, !P1 ;  /* 0x000000c92300780c */ /* 0x040fe40004fa1670 */
[----:B0-----:R-:W-:Y:S01]  /*dd90*/  F2FP.SATFINITE.E4M3.F32.PACK_AB_MERGE_C R5, RZ, R0, RZ ;  /* 0x00000000ff05723e */ /* 0x001fe200048070ff */
[----:B------:R0:W-:Y:S01]  /*dda0*/  @!P6 STG.E.U8 desc[UR18][R24.64+0xc1], R7 ;  /* 0x0000c1071800e986 */ /* 0x0001e2000c101112 */
[----:B------:R-:W-:-:S03]  /*ddb0*/  ISETP.LT.OR P6, PT, R35, 0xca, !P1 ;  /* 0x000000ca2300780c */ /* 0x000fc60004fc1670 */
[----:B------:R-:W-:Y:S01]  /*ddc0*/  @!P3 STG.E.U8 desc[UR18][R26.64+0xc0], R13 ;  /* 0x0000c00d1a00b986 */ /* 0x000fe2000c101112 */
[----:B------:R-:W-:-:S03]  /*ddd0*/  ISETP.LT.OR P3, PT, R35, 0xc9, !P0 ;  /* 0x000000c92300780c */ /* 0x000fc60004761670 */
[----:B------:R1:W-:Y:S01]  /*dde0*/  @!P4 STG.E.U8 desc[UR18][R26.64+0xc1], R5 ;  /* 0x0000c1051a00c986 */ /* 0x0003e2000c101112 */
[----:B0-----:R-:W-:Y:S02]  /*ddf0*/  F2FP.SATFINITE.E4M3.F32.PACK_AB_MERGE_C R7, RZ, R2, RZ ;  /* 0x00000002ff07723e */ /* 0x001fe400048070ff */
[----:B------:R-:W-:-:S03]  /*de00*/  ISETP.LT.OR P4, PT, R35, 0xca, !P0 ;  /* 0x000000ca2300780c */ /* 0x000fc60004781670 */
[----:B------:R0:W-:Y:S01]  /*de10*/  @!P5 STG.E.U8 desc[UR18][R24.64+0xc8], R7 ;  /* 0x0000c8071800d986 */ /* 0x0001e2000c101112 */
[----:B------:R-:W-:Y:S02]  /*de20*/  ISETP.LT.OR P5, PT, R35, 0xd1, !P1 ;  /* 0x000000d12300780c */ /* 0x000fe40004fa1670 */
[----:B------:R-:W-:Y:S02]  /*de30*/  F2FP.SATFINITE.E4M3.F32.PACK_AB_MERGE_C R9, RZ, R3, RZ ;  /* 0x00000003ff09723e */ /* 0x000fe400048070ff */
[----:B------:R-:W-:-:S03]  /*de40*/  F2FP.SATFINITE.E4M3.F32.PACK_AB_MERGE_C R11, RZ, R4, RZ ;  /* 0x00000004ff0b723e */ /* 0x000fc600048070ff */
[----:B------:R0:W-:Y:S04]  /*de50*/  @!P6 STG.E.U8 desc[UR18][R24.64+0xc9], R9 ;  /* 0x0000c9091800e986 */ /* 0x0001e8000c101112 */
[----:B------:R-:W-:Y:S01]  /*de60*/  @!P3 STG.E.U8 desc[UR18][R26.64+0xc8], R11 ;  /* 0x0000c80b1a00b986 */ /* 0x000fe2000c101112 */
[----:B--2---:R-:W-:Y:S01]  /*de70*/  FMUL R2, R220, UR20 ;  /* 0x00000014dc027c20 */ /* 0x004fe20008400000 */
[----:B------:R-:W-:Y:S02]  /*de80*/  FMUL R0, R221, UR20 ;  /* 0x00000014dd007c20 */ /* 0x000fe40008400000 */
[----:B------:R-:W2:Y:S03]  /*de90*/  LDL.LU R221, [R1+0x2c] ;  /* 0x00002c0001dd7983 */ /* 0x000ea60000300800 */
[----:B-1----:R-:W-:Y:S01]  /*dea0*/  F2FP.SATFINITE.E4M3.F32.PACK_AB_MERGE_C R5, RZ, R0, RZ ;  /* 0x00000000ff05723e */ /* 0x002fe200048070ff */
[----:B------:R-:W2:Y:S01]  /*deb0*/  LDL.LU R220, [R1+0x30] ;  /* 0x0000300001dc7983 */ /* 0x000ea20000300800 */
[----:B------:R-:W-:Y:S01]  /*dec0*/  FMUL R0, R223, UR20 ;  /* 0x00000014df007c20 */ /* 0x000fe20008400000 */
[----:B------:R-:W-:Y:S01]  /*ded0*/  FMUL R3, R222, UR20 ;  /* 0x00000014de037c20 */ /* 0x000fe20008400000 */
[----:B0-----:R-:W-:Y:S01]  /*dee0*/  F2FP.SATFINITE.E4M3.F32.PACK_AB_MERGE_C R7, RZ, R2, RZ ;  /* 0x00000002ff07723e */ /* 0x001fe200048070ff */
[----:B------:R-:W2:Y:S02]  /*def0*/  LDL.LU R222, [R1+0x34] ;  /* 0x0000340001de7983 */ /* 0x000ea40000300800 */
[----:B------:R-:W-:-:S02]  /*df00*/  F2FP.SATFINITE.E4M3.F32.PACK_AB_MERGE_C R13, RZ, R0, RZ ;  /* 0x00000000ff0d723e */ /* 0x000fc400048070ff */
[----:B------:R-:W2:Y:S01]  /*df10*/  LDL.LU R223, [R1+0x38] ;  /* 0x0000380001df7983 */ /* 0x000ea20000300800 */
[----:B------:R-:W-:Y:S01]  /*df20*/  F2FP.SATFINITE.E4M3.F32.PACK_AB_MERGE_C R9, RZ, R3, RZ ;  /* 0x00000003ff09723e */ /* 0x000fe200048070ff */
[----:B------:R-:W-:Y:S02]  /*df30*/  FMUL R2, R225, UR20 ;  /* 0x00000014e1027c20 */ /* 0x000fe40008400000 */
[----:B------:R-:W2:Y:S04]  /*df40*/  LDL.LU R225, [R1+0x3c] ;  /* 0x00003c0001e17983 */ /* 0x000ea80000300800 */
[----:B------:R-:W-:Y:S01]  /*df50*/  @!P4 STG.E.U8 desc[UR18][R26.64+0xc9], R5 ;  /* 0x0000c9051a00c986 */ /* 0x000fe2000c101112 */
[----:B---3--:R-:W-:-:S03]  /*df60*/  FMUL R0, R224, UR20 ;  /* 0x00000014e0007c20 */ /* 0x008fc60008400000 */
[----:B------:R0:W-:Y:S04]  /*df70*/  @!P5 STG.E.U8 desc[UR18][R24.64+0xd0], R7 ;  /* 0x0000d0071800d986 */ /* 0x0001e8000c101112 */
[----:B------:R-:W3:Y:S01]  /*df80*/  LDL.LU R224, [R1+0x40] ;  /* 0x0000400001e07983 */ /* 0x000ee20000300800 */
[----:B----4-:R-:W-:-:S03]  /*df90*/  FMUL R3, R226, UR20 ;  /* 0x00000014e2037c20 */ /* 0x010fc60008400000 */
[----:B------:R-:W4:Y:S01]  /*dfa0*/  LDL.LU R226, [R1+0x44] ;  /* 0x0000440001e27983 */ /* 0x000f220000300800 */
[----:B0-----:R-:W-:Y:S01]  /*dfb0*/  F2FP.SATFINITE.E4M3.F32.PACK_AB_MERGE_C R7, RZ, R0, RZ ;  /* 0x00000000ff07723e */ /* 0x001fe200048070ff */
[----:B------:R-:W-:Y:S02]  /*dfc0*/  FMUL R0, R227, UR20 ;  /* 0x00000014e3007c20 */ /* 0x000fe40008400000 */
[----:B------:R-:W4:Y:S01]  /*dfd0*/  LDL.LU R227, [R1+0x48] ;  /* 0x0000480001e37983 */ /* 0x000f220000300800 */
[C---:B------:R-:W-:Y:S02]  /*dfe0*/  ISETP.LT.OR P6, PT, R35.reuse, 0xd2, !P1 ;  /* 0x000000d22300780c */ /* 0x040fe40004fc1670 */
[C---:B------:R-:W-:Y:S01]  /*dff0*/  ISETP.LT.OR P4, PT, R35.reuse, 0xd2, !P0 ;  /* 0x000000d22300780c */ /* 0x040fe20004781670 */
[----:B------:R-:W4:Y:S01]  /*e000*/  LDL.LU R219, [R1+0x4c] ;  /* 0x00004c0001db7983 */ /* 0x000f220000300800 */
[----:B------:R-:W-:Y:S02]  /*e010*/  F2FP.SATFINITE.E4M3.F32.PACK_AB_MERGE_C R5, RZ, R2, RZ ;  /* 0x00000002ff05723e */ /* 0x000fe400048070ff */
[----:B------:R-:W-:-:S02]  /*e020*/  ISETP.LT.OR P3, PT, R35, 0xd1, !P0 ;  /* 0x000000d12300780c */ /* 0x000fc40004761670 */
[----:B------:R-:W-:Y:S02]  /*e030*/  ISETP.LT.OR P5, PT, R35, 0xd9, !P1 ;  /* 0x000000d92300780c */ /* 0x000fe40004fa1670 */
[----:B------:R-:W-:-:S03]  /*e040*/  F2FP.SATFINITE.E4M3.F32.PACK_AB_MERGE_C R11, RZ, R0, RZ ;  /* 0x00000000ff0b723e */ /* 0x000fc600048070ff */
[----:B------:R0:W-:Y:S01]  /*e050*/  @!P6 STG.E.U8 desc[UR18][R24.64+0xd1], R9 ;  /* 0x0000d1091800e986 */ /* 0x0001e2000c101112 */
[----:B------:R-:W-:-:S03]  /*e060*/  ISETP.LT.OR P6, PT, R35, 0xda, !P1 ;  /* 0x000000da2300780c */ /* 0x000fc60004fc1670 */
[----:B------:R1:W-:Y:S01]  /*e070*/  @!P4 STG.E.U8 desc[UR18][R26.64+0xd1], R5 ;  /* 0x0000d1051a00c986 */ /* 0x0003e2000c101112 */
[----:B------:R-:W-:-:S03]  /*e080*/  ISETP.LT.OR P4, PT, R35, 0xda, !P0 ;  /* 0x000000da2300780c */ /* 0x000fc60004781670 */
[----:B------:R-:W-:Y:S01]  /*e090*/  @!P3 STG.E.U8 desc[UR18][R26.64+0xd0], R13 ;  /* 0x0000d00d1a00b986 */ /* 0x000fe2000c101112 */
[----:B0-----:R-:W-:-:S03]  /*e0a0*/  F2FP.SATFINITE.E4M3.F32.PACK_AB_MERGE_C R9, RZ, R3, RZ ;  /* 0x00000003ff09723e */ /* 0x001fc600048070ff */
[----:B------:R0:W-:Y:S04]  /*e0b0*/  @!P5 STG.E.U8 desc[UR18][R24.64+0xd8], R7 ;  /* 0x0000d8071800d986 */ /* 0x0001e8000c101112 */
[----:B------:R0:W-:Y:S01]  /*e0c0*/  @!P6 STG.E.U8 desc[UR18][R24.64+0xd9], R9 ;  /* 0x0000d9091800e986 */ /* 0x0001e2000c101112 */
[----:B--2---:R-:W-:-:S03]  /*e0d0*/  FMUL R0, R221, UR20 ;  /* 0x00000014dd007c20 */ /* 0x004fc60008400000 */
[----:B------:R-:W2:Y:S01]  /*e0e0*/  LDL.LU R221, [R1+0x50] ;  /* 0x0000500001dd7983 */ /* 0x000ea20000300800 */
[----:B------:R-:W-:-:S03]  /*e0f0*/  FMUL R2, R220, UR20 ;  /* 0x00000014dc027c20 */ /* 0x000fc60008400000 */
[----:B------:R-:W2:Y:S01]  /*e100*/  LDL.LU R220, [R1+0x54] ;  /* 0x0000540001dc7983 */ /* 0x000ea20000300800 */
[----:B-1----:R-:W-:Y:S01]  /*e110*/  F2FP.SATFINITE.E4M3.F32.PACK_AB_MERGE_C R5, RZ, R0, RZ ;  /* 0x00000000ff05723e */ /* 0x002fe200048070ff */
[----:B------:R-:W-:Y:S02]  /*e120*/  FMUL R3, R222, UR20 ;  /* 0x00000014de037c20 */ /* 0x000fe40008400000 */
[----:B------:R-:W2:Y:S01]  /*e130*/  LDL.LU R222, [R1+0x58] ;  /* 0x0000580001de7983 */ /* 0x000ea20000300800 */
[----:B0-----:R-:W-:Y:S01]  /*e140*/  F2FP.SATFINITE.E4M3.F32.PACK_AB_MERGE_C R7, RZ, R2, RZ ;  /* 0x00000002ff07723e */ /* 0x001fe200048070ff */
[----:B------:R-:W-:Y:S01]  /*e150*/  FMUL R4, R223, UR20 ;  /* 0x00000014df047c20 */ /* 0x000fe20008400000 */
[----:B------:R-:W-:Y:S01]  /*e160*/  F2FP.SATFINITE.E4M3.F32.PACK_AB_MERGE_C R9, RZ, R3, RZ ;  /* 0x00000003ff09723e */ /* 0x000fe200048070ff */
[----:B------:R-:W2:Y:S01]  /*e170*/  LDL.LU R223, [R1+0x5c] ;  /* 0x00005c0001df7983 */ /* 0x000ea20000300800 */
[----:B------:R-:W-:-:S03]  /*e180*/  FMUL R0, R225, UR20 ;  /* 0x00000014e1007c20 */ /* 0x000fc60008400000 */
[----:B------:R0:W-:Y:S04]  /*e190*/  @!P4 STG.E.U8 desc[UR18][R26.64+0xd9], R5 ;  /* 0x0000d9051a00c986 */ /* 0x0001e8000c101112 */
[----:B------:R-:W2:Y:S01]  /*e1a0*/  LDL.LU R225, [R1+0x60] ;  /* 0x0000600001e17983 */ /* 0x000ea20000300800 */
[----:B0-----:R-:W-:Y:S01]  /*e1b0*/  F2FP.SATFINITE.E4M3.F32.PACK_AB_MERGE_C R5, RZ, R0, RZ ;  /* 0x00000000ff05723e */ /* 0x001fe200048070ff */
[----:B---3--:R-:W-:Y:S02]  /*e1c0*/  FMUL R2, R224, UR20 ;  /* 0x00000014e0027c20 */ /* 0x008fe40008400000 */
[----:B------:R-:W3:Y:S01]  /*e1d0*/  LDL.LU R224, [R1+0x64] ;  /* 0x0000640001e07983 */ /* 0x000ee20000300800 */
[----:B----4-:R-:W-:-:S03]  /*e1e0*/  FMUL R3, R226, UR20 ;  /* 0x00000014e2037c20 */ /* 0x010fc60008400000 */
[----:B------:R-:W4:Y:S01]  /*e1f0*/  LDL.LU R226, [R1+0x68] ;  /* 0x0000680001e27983 */ /* 0x000f220000300800 */
[----:B------:R-:W-:-:S03]  /*e200*/  FMUL R0, R227, UR20 ;  /* 0x00000014e3007c20 */ /* 0x000fc60008400000 */
[----:B------:R-:W4:Y:S01]  /*e210*/  LDL.LU R227, [R1+0x6c] ;  /* 0x00006c0001e37983 */ /* 0x000f220000300800 */
[C---:B------:R-:W-:Y:S02]  /*e220*/  ISETP.LT.OR P3, PT, R35.reuse, 0xd9, !P0 ;  /* 0x000000d92300780c */ /* 0x040fe40004761670 */
[C---:B------:R-:W-:Y:S02]  /*e230*/  ISETP.LT.OR P5, PT, R35.reuse, 0xe1, !P1 ;  /* 0x000000e12300780c */ /* 0x040fe40004fa1670 */
[C---:B------:R-:W-:Y:S02]  /*e240*/  ISETP.LT.OR P6, PT, R35.reuse, 0xe2, !P1 ;  /* 0x000000e22300780c */ /* 0x040fe40004fc1670 */
[----:B------:R-:W-:-:S07]  /*e250*/  ISETP.LT.OR P4, PT, R35, 0xe2, !P0 ;  /* 0x000000e22300780c */ /* 0x000fce0004781670 */
[----:B------:R-:W-:Y:S01]  /*e260*/  @!P3 STG.E.U8 desc[UR18][R26.64+0xd8], R11 ;  /* 0x0000d80b1a00b986 */ /* 0x000fe2000c101112 */
[----:B------:R-:W-:-:S03]  /*e270*/  ISETP.LT.OR P3, PT, R35, 0xe1, !P0 ;  /* 0x000000e12300780c */ /* 0x000fc60004761670 */
[----:B------:R0:W-:Y:S01]  /*e280*/  @!P5 STG.E.U8 desc[UR18][R24.64+0xe0], R7 ;  /* 0x0000e0071800d986 */ /* 0x0001e2000c101112 */
[----:B------:R-:W-:-:S03]  /*e290*/  ISETP.LT.OR P5, PT, R35, 0xe9, !P1 ;  /* 0x000000e92300780c */ /* 0x000fc60004fa1670 */
[----:B------:R1:W-:Y:S01]  /*e2a0*/  @!P6 STG.E.U8 desc[UR18][R24.64+0xe1], R9 ;  /* 0x0000e1091800e986 */ /* 0x0003e2000c101112 */
[----:B------:R-:W-:Y:S02]  /*e2b0*/  ISETP.LT.OR P6, PT, R35, 0xea, !P1 ;  /* 0x000000ea2300780c */ /* 0x000fe40004fc1670 */
[----:B------:R-:W-:Y:S01]  /*e2c0*/  F2FP.SATFINITE.E4M3.F32.PACK_AB_MERGE_C R13, RZ, R4, RZ ;  /* 0x00000004ff0d723e */ /* 0x000fe200048070ff */
[----:B------:R1:W-:Y:S01]  /*e2d0*/  @!P4 STG.E.U8 desc[UR18][R26.64+0xe1], R5 ;  /* 0x0000e1051a00c986 */ /* 0x0003e2000c101112 */
[----:B0-----:R-:W-:-:S03]  /*e2e0*/  F2FP.SATFINITE.E4M3.F32.PACK_AB_MERGE_C R7, RZ, R2, RZ ;  /* 0x00000002ff07723e */ /* 0x001fc600048070ff */
[----:B------:R-:W-:Y:S01]  /*e2f0*/  @!P3 STG.E.U8 desc[UR18][R26.64+0xe0], R13 ;  /* 0x0000e00d1a00b986 */ /* 0x000fe2000c101112 */
[----:B-1----:R-:W-:-:S03]  /*e300*/  F2FP.SATFINITE.E4M3.F32.PACK_AB_MERGE_C R9, RZ, R3, RZ ;  /* 0x00000003ff09723e */ /* 0x002fc600048070ff */
[----:B------:R0:W-:Y:S01]  /*e310*/  @!P5 STG.E.U8 desc[UR18][R24.64+0xe8], R7 ;  /* 0x0000e8071800d986 */ /* 0x0001e2000c101112 */
[C---:B------:R-:W-:Y:S02]  /*e320*/  ISETP.LT.OR P3, PT, R35.reuse, 0xe9, !P0 ;  /* 0x000000e92300780c */ /* 0x040fe40004761670 */
[C---:B------:R-:W-:Y:S01]  /*e330*/  ISETP.LT.OR P4, PT, R35.reuse, 0xea, !P0 ;  /* 0x000000ea2300780c */ /* 0x040fe20004781670 */
[----:B------:R1:W-:Y:S01]  /*e340*/  @!P6 STG.E.U8 desc[UR18][R24.64+0xe9], R9 ;  /* 0x0000e9091800e986 */ /* 0x0003e2000c101112 */
[----:B------:R-:W-:Y:S01]  /*e350*/  ISETP.LT.OR P5, PT, R35, 0xf1, !P1 ;  /* 0x000000f12300780c */ /* 0x000fe20004fa1670 */
[----:B------:R-:W-:Y:S01]  /*e360*/  FMUL R2, R219, UR20 ;  /* 0x00000014db027c20 */ /* 0x000fe20008400000 */
[----:B------:R-:W-:Y:S02]  /*e370*/  ISETP.LT.OR P6, PT, R35, 0xf2, !P1 ;  /* 0x000000f22300780c */ /* 0x000fe40004fc1670 */
[----:B------:R-:W-:Y:S02]  /*e380*/  F2FP.SATFINITE.E4M3.F32.PACK_AB_MERGE_C R11, RZ, R0, RZ ;  /* 0x00000000ff0b723e */ /* 0x000fe400048070ff */
[----:B------:R-:W-:-:S03]  /*e390*/  F2FP.SATFINITE.E4M3.F32.PACK_AB_MERGE_C R5, RZ, R2, RZ ;  /* 0x00000002ff05723e */ /* 0x000fc600048070ff */
[----:B------:R-:W-:Y:S01]  /*e3a0*/  @!P3 STG.E.U8 desc[UR18][R26.64+0xe8], R11 ;  /* 0x0000e80b1a00b986 */ /* 0x000fe2000c101112 */
[----:B------:R-:W-:-:S03]  /*e3b0*/  ISETP.LT.OR P3, PT, R35, 0xf1, !P0 ;  /* 0x000000f12300780c */ /* 0x000fc60004761670 */
[----:B------:R-:W-:Y:S01]  /*e3c0*/  @!P4 STG.E.U8 desc[UR18][R26.64+0xe9], R5 ;  /* 0x0000e9051a00c986 */ /* 0x000fe2000c101112 */
[C---:B------:R-:W-:Y:S02]  /*e3d0*/  ISETP.LT.OR P4, PT, R35.reuse, 0xf9, !P1 ;  /* 0x000000f92300780c */ /* 0x040fe40004f81670 */
[----:B------:R-:W-:Y:S01]  /*e3e0*/  ISETP.LT.OR P1, PT, R35, 0xfa, !P1 ;  /* 0x000000fa2300780c */ /* 0x000fe20004f21670 */
[----:B--2---:R-:W-:Y:S01]  /*e3f0*/  FMUL R0, R221, UR20 ;  /* 0x00000014dd007c20 */ /* 0x004fe20008400000 */
[----:B------:R-:W-:-:S04]  /*e400*/  FMUL R3, R220, UR20 ;  /* 0x00000014dc037c20 */ /* 0x000fc80008400000 */
[----:B0-----:R-:W-:Y:S02]  /*e410*/  F2FP.SATFINITE.E4M3.F32.PACK_AB_MERGE_C R7, RZ, R0, RZ ;  /* 0x00000000ff07723e */ /* 0x001fe400048070ff */
[----:B-1----:R-:W-:Y:S01]  /*e420*/  F2FP.SATFINITE.E4M3.F32.PACK_AB_MERGE_C R9, RZ, R3, RZ ;  /* 0x00000003ff09723e */ /* 0x002fe200048070ff */
[----:B------:R-:W-:Y:S02]  /*e430*/  FMUL R0, R222, UR20 ;  /* 0x00000014de007c20 */ /* 0x000fe40008400000 */
[----:B------:R0:W-:Y:S01]  /*e440*/  @!P5 STG.E.U8 desc[UR18][R24.64+0xf0], R7 ;  /* 0x0000f0071800d986 */ /* 0x0001e2000c101112 */
[----:B------:R-:W-:-:S03]  /*e450*/  ISETP.LT.OR P5, PT, R35, 0xf2, !P0 ;  /* 0x000000f22300780c */ /* 0x000fc600047a1670 */
[----:B------:R1:W-:Y:S01]  /*e460*/  @!P6 STG.E.U8 desc[UR18][R24.64+0xf1], R9 ;  /* 0x0000f1091800e986 */ /* 0x0003e2000c101112 */
[----:B------:R-:W-:Y:S02]  /*e470*/  ISETP.LT.OR P6, PT, R35, 0xf9, !P0 ;  /* 0x000000f92300780c */ /* 0x000fe400047c1670 */
[----:B------:R-:W-:Y:S01]  /*e480*/  F2FP.SATFINITE.E4M3.F32.PACK_AB_MERGE_C R13, RZ, R0, RZ ;  /* 0x00000000ff0d723e */ /* 0x000fe200048070ff */
[----:B------:R-:W-:Y:S01]  /*e490*/  FMUL R0, R223, UR20 ;  /* 0x00000014df007c20 */ /* 0x000fe20008400000 */
[----:B------:R-:W-:Y:S01]  /*e4a0*/  ISETP.LT.OR P0, PT, R35, 0xfa, !P0 ;  /* 0x000000fa2300780c */ /* 0x000fe20004701670 */
[----:B------:R-:W-:-:S03]  /*e4b0*/  FMUL R2, R225, UR20 ;  /* 0x00000014e1027c20 */ /* 0x000fc60008400000 */
[----:B0-----:R-:W-:Y:S02]  /*e4c0*/  F2FP.SATFINITE.E4M3.F32.PACK_AB_MERGE_C R7, RZ, R0, RZ ;  /* 0x00000000ff07723e */ /* 0x001fe400048070ff */
[----:B-1----:R-:W-:Y:S01]  /*e4d0*/  F2FP.SATFINITE.E4M3.F32.PACK_AB_MERGE_C R9, RZ, R2, RZ ;  /* 0x00000002ff09723e */ /* 0x002fe200048070ff */
[----:B---3--:R-:W-:Y:S01]  /*e4e0*/  FMUL R3, R224, UR20 ;  /* 0x00000014e0037c20 */ /* 0x008fe20008400000 */
[----:B----4-:R-:W-:Y:S01]  /*e4f0*/  FMUL R4, R226, UR20 ;  /* 0x00000014e2047c20 */ /* 0x010fe20008400000 */
[----:B------:R-:W-:-:S03]  /*e500*/  FMUL R5, R227, UR20 ;  /* 0x00000014e3057c20 */ /* 0x000fc60008400000 */
[----:B------:R-:W-:Y:S02]  /*e510*/  F2FP.SATFINITE.E4M3.F32.PACK_AB_MERGE_C R3, RZ, R3, RZ ;  /* 0x00000003ff03723e */ /* 0x000fe400048070ff */
[----:B------:R-:W-:Y:S02]  /*e520*/  F2FP.SATFINITE.E4M3.F32.PACK_AB_MERGE_C R11, RZ, R4, RZ ;  /* 0x00000004ff0b723e */ /* 0x000fe400048070ff */
[----:B------:R-:W-:Y:S01]  /*e530*/  F2FP.SATFINITE.E4M3.F32.PACK_AB_MERGE_C R5, RZ, R5, RZ ;  /* 0x00000005ff05723e */ /* 0x000fe200048070ff */
[----:B------:R0:W-:Y:S04]  /*e540*/  @!P3 STG.E.U8 desc[UR18][R26.64+0xf0], R13 ;  /* 0x0000f00d1a00b986 */ /* 0x0001e8000c101112 */
[----:B------:R0:W-:Y:S04]  /*e550*/  @!P5 STG.E.U8 desc[UR18][R26.64+0xf1], R7 ;  /* 0x0000f1071a00d986 */ /* 0x0001e8000c101112 */
[----:B------:R0:W-:Y:S04]  /*e560*/  @!P4 STG.E.U8 desc[UR18][R24.64+0xf8], R9 ;  /* 0x0000f8091800c986 */ /* 0x0001e8000c101112 */
[----:B------:R0:W-:Y:S04]  /*e570*/  @!P1 STG.E.U8 desc[UR18][R24.64+0xf9], R3 ;  /* 0x0000f90318009986 */ /* 0x0001e8000c101112 */
[----:B------:R0:W-:Y:S04]  /*e580*/  @!P6 STG.E.U8 desc[UR18][R26.64+0xf8], R11 ;  /* 0x0000f80b1a00e986 */ /* 0x0001e8000c101112 */
[----:B------:R0:W-:Y:S02]  /*e590*/  @!P0 STG.E.U8 desc[UR18][R26.64+0xf9], R5 ;  /* 0x0000f9051a008986 */ /* 0x0001e4000c101112 */
.L_x_293:
[----:B------:R-:W-:Y:S05]  /*e5a0*/  BSYNC B0 ;  /* 0x0000000000007941 */ /* 0x000fea0003800000 */
.L_x_35:
[----:B0----5:R-:W2:Y:S04]  /*e5b0*/  LDL.LU R3, [R1+0x78] ;  /* 0x0000780001037983 */ /* 0x021ea80000300800 */
[----:B------:R-:W2:Y:S01]  /*e5c0*/  LDL.LU R2, [R1+0x7c] ;  /* 0x00007c0001027983 */ /* 0x000ea20000300800 */
[----:B------:R-:W-:Y:S01]  /*e5d0*/  ULDC UR6, c[0x0][0xc] ;  /* 0x0000030000067ab9 */ /* 0x000fe20000000800 */
[----:B------:R-:W-:Y:S01]  /*e5e0*/  ULDC UR7, c[0x0][0x10] ;  /* 0x0000040000077ab9 */ /* 0x000fe20000000800 */
[----:B------:R-:W2:Y:S01]  /*e5f0*/  LDC R5, c[0x0][0x14] ;  /* 0x00000500ff057b82 */ /* 0x000ea20000000800 */
[----:B------:R-:W-:Y:S01]  /*e600*/  UIMAD.WIDE.U32 UR6, UR6, UR7, URZ ;  /* 0x00000007060672a5 */ /* 0x000fe2000f8e003f */
[----:B------:R-:W-:Y:S01]  /*e610*/  PRMT R0, RZ, 0x7610, R0 ;  /* 0x00007610ff007816 */ /* 0x000fe20000000000 */
[----:B------:R-:W-:-:S04]  /*e620*/  UMOV UR22, 0xffffffff ;  /* 0xffffffff00167882 */ /* 0x000fc80000000000 */
[----:B--2---:R-:W-:-:S04]  /*e630*/  IMAD.WIDE.U32 R2, R5, UR6, R2 ;  /* 0x0000000605027c25 */ /* 0x004fc8000f8e0002 */
[----:B------:R-:W-:Y:S01]  /*e640*/  IMAD R5, R5, UR7, RZ ;  /* 0x0000000705057c24 */ /* 0x000fe2000f8e02ff */
[----:B------:R-:W-:Y:S01]  /*e650*/  ULDC.64 UR6, c[0x0][0x650] ;  /* 0x0001940000067ab9 */ /* 0x000fe20000000a00 */
[----:B------:R-:W-:Y:S01]  /*e660*/  IMAD.MOV.U32 R19, RZ, RZ, R2 ;  /* 0x000000ffff137224 */ /* 0x000fe200078e0002 */
[----:B------:R-:W-:Y:S01]  /*e670*/  ISETP.GE.U32.AND P0, PT, R2, UR6, PT ;  /* 0x0000000602007c0c */ /* 0x000fe2000bf06070 */
[----:B------:R-:W-:Y:S02]  /*e680*/  IMAD.IADD R22, R3, 0x1, R5 ;  /* 0x0000000103167824 */ /* 0x000fe400078e0205 */
[----:B------:R-:W-:-:S03]  /*e690*/  IMAD.MOV.U32 R2, RZ, RZ, -0x1 ;  /* 0xffffffffff027424 */ /* 0x000fc600078e00ff */
[----:B------:R0:W-:Y:S01]  /*e6a0*/  STL [R1+0x78], R22 ;  /* 0x0000781601007387 */ /* 0x0001e20000100800 */
[----:B------:R-:W-:-:S03]  /*e6b0*/  ISETP.GE.U32.AND.EX P0, PT, R22, UR7, PT, P0 ;  /* 0x0000000716007c0c */ /* 0x000fc6000bf06100 */
[----:B------:R0:W-:Y:S04]  /*e6c0*/  STL [R1+0x7c], R19 ;  /* 0x00007c1301007387 */ /* 0x0001e80000100800 */
[----:B------:R0:W-:Y:S06]  /*e6d0*/  STL [R1+0x80], R2 ;  /* 0x0000800201007387 */ /* 0x0001ec0000100800 */
[----:B------:R-:W-:Y:S05]  /*e6e0*/  @P0 BRA `(.L_x_294) ;  /* 0x00000004006c0947 */ /* 0x000fea0003800000 */
[----:B------:R-:W2:Y:S01]  /*e6f0*/  S2R R14, SR_CTAID.X ;  /* 0x00000000000e7919 */ /* 0x000ea20000002500 */
[----:B------:R-:W5:Y:S01]  /*e700*/  LDC.64 R8, c[0x0][0x628] ;  /* 0x00018a00ff087b82 */ /* 0x000f620000000a00 */
[----:B------:R-:W-:Y:S01]  /*e710*/  ULDC UR6, c[0x0][0x150] ;  /* 0x0000540000067ab9 */ /* 0x000fe20000000800 */
[----:B------:R-:W-:Y:S01]  /*e720*/  IMAD.MOV.U32 R6, RZ, RZ, R19 ;  /* 0x000000ffff067224 */ /* 0x000fe200078e0013 */
[----:B------:R-:W0:Y:S01]  /*e730*/  S2R R16, SR_CTAID.Y ;  /* 0x0000000000107919 */ /* 0x000e220000002600 */
[----:B------:R-:W-:-:S04]  /*e740*/  IMAD.MOV.U32 R7, RZ, RZ, R22 ;  /* 0x000000ffff077224 */ /* 0x000fc800078e0016 */
[----:B------:R-:W0:Y:S08]  /*e750*/  LDC R17, c[0x0][0x144] ;  /* 0x00005100ff117b82 */ /* 0x000e300000000800 */
[----:B------:R-:W0:Y:S08]  /*e760*/  LDC R10, c[0x0][0x630] ;  /* 0x00018c00ff0a7b82 */ /* 0x000e300000000800 */
[----:B------:R-:W0:Y:S01]  /*e770*/  LDC.64 R12, c[0x0][0x620] ;  /* 0x00018800ff0c7b82 */ /* 0x000e220000000a00 */
[----:B-----5:R-:W-:-:S04]  /*e780*/  ISETP.NE.U32.AND P0, PT, R8, RZ, PT ;  /* 0x000000ff0800720c */ /* 0x020fc80003f05070 */
[----:B------:R-:W-:Y:S02]  /*e790*/  ISETP.NE.AND.EX P0, PT, R9, RZ, PT, P0 ;  /* 0x000000ff0900720c */ /* 0x000fe40003f05300 */
[----:B--2---:R-:W-:-:S05]  /*e7a0*/  I2FP.F32.U32 R0, R14 ;  /* 0x0000000e00007245 */ /* 0x004fca0000201000 */
[----:B------:R-:W-:-:S04]  /*e7b0*/  FMUL R0, R0, UR6 ;  /* 0x0000000600007c20 */ /* 0x000fc80008400000 */
[----:B------:R2:W0:Y:S02]  /*e7c0*/  F2I.U32.TRUNC.NTZ R15, R0 ;  /* 0x00000000000f7305 */ /* 0x000424000020f000 */
[----:B------:R-:W-:Y:S05]  /*e7d0*/  @!P0 BRA `(.L_x_295) ;  /* 0x0000000000288947 */ /* 0x000fea0003800000 */
[----:B--2---:R-:W2:Y:S02]  /*e7e0*/  LDC R0, c[0x0][0x634] ;  /* 0x00018d00ff007b82 */ /* 0x004ea40000000800 */
[----:B--2---:R-:W-:-:S05]  /*e7f0*/  IADD3 R7, P0, R19, R0, RZ ;  /* 0x0000000013077210 */ /* 0x004fca0007f1e0ff */
[----:B------:R-:W-:-:S04]  /*e800*/  IMAD.X R11, RZ, RZ, R22, P0 ;  /* 0x000000ffff0b7224 */ /* 0x000fc800000e0616 */
[----:B0-----:R-:W-:-:S04]  /*e810*/  IMAD.WIDE.U32 R2, R11, R8, RZ ;  /* 0x000000080b027225 */ /* 0x001fc800078e00ff */
[----:B------:R-:W-:-:S04]  /*e820*/  IMAD.WIDE.U32 R4, P0, R7, R9, R2 ;  /* 0x0000000907047225 */ /* 0x000fc80007800002 */
[----:B------:R-:W-:-:S04]  /*e830*/  IMAD.WIDE.U32 R2, R7, R8, RZ ;  /* 0x0000000807027225 */ /* 0x000fc800078e00ff */
[----:B------:R-:W-:Y:S01]  /*e840*/  IMAD.X R7, RZ, RZ, RZ, P0 ;  /* 0x000000ffff077224 */ /* 0x000fe200000e06ff */
[----:B------:R-:W-:Y:S01]  /*e850*/  IADD3 RZ, P0, R3, R4, RZ ;  /* 0x0000000403ff7210 */ /* 0x000fe20007f1e0ff */
[----:B------:R-:W-:-:S04]  /*e860*/  IMAD.MOV.U32 R6, RZ, RZ, R5 ;  /* 0x000000ffff067224 */ /* 0x000fc800078e0005 */
[----:B------:R-:W-:-:S08]  /*e870*/  IMAD.WIDE.U32.X R6, R11, R9, R6, P0 ;  /* 0x000000090b067225 */ /* 0x000fd000000e0406 */
.L_x_295:
[-CC-:B0-----:R-:W-:Y:S01]  /*e880*/  SHF.R.U64 R24, R6, R10.reuse, R7.reuse ;  /* 0x0000000a06187219 */ /* 0x181fe20000001207 */
[----:B------:R-:W0:Y:S01]  /*e890*/  LDC.64 R20, c[0x0][0x640] ;  /* 0x00019000ff147b82 */ /* 0x000e220000000a00 */
[----:B--2---:R-:W-:Y:S01]  /*e8a0*/  SHF.R.U32.HI R0, RZ, R10, R7 ;  /* 0x0000000aff007219 */ /* 0x004fe20000011607 */
[----:B------:R-:W-:Y:S01]  /*e8b0*/  IMAD.MOV.U32 R2, RZ, RZ, R19 ;  /* 0x000000ffff027224 */ /* 0x000fe200078e0013 */
[----:B------:R-:W-:Y:S01]  /*e8c0*/  IADD3 R5, P0, RZ, -R24, RZ ;  /* 0x80000018ff057210 */ /* 0x000fe20007f1e0ff */
[----:B------:R-:W-:Y:S01]  /*e8d0*/  IMAD.MOV R15, RZ, RZ, -R15 ;  /* 0x000000ffff0f7224 */ /* 0x000fe200078e0a0f */
[----:B------:R-:W-:Y:S01]  /*e8e0*/  ULDC UR6, c[0x0][0x154] ;  /* 0x0000550000067ab9 */ /* 0x000fe20000000800 */
[----:B------:R-:W-:Y:S02]  /*e8f0*/  IMAD.MOV.U32 R7, RZ, RZ, 0x1 ;  /* 0x00000001ff077424 */ /* 0x000fe400078e00ff */
[----:B------:R-:W2:Y:S01]  /*e900*/  LDC R4, c[0x0][0x618] ;  /* 0x00018600ff047b82 */ /* 0x000ea20000000800 */
[----:B------:R-:W-:-:S02]  /*e910*/  IMAD.X R3, RZ, RZ, ~R0, P0 ;  /* 0x000000ffff037224 */ /* 0x000fc400000e0e00 */
[----:B------:R-:W-:Y:S02]  /*e920*/  IMAD R15, R17, R15, R14 ;  /* 0x0000000f110f7224 */ /* 0x000fe400078e020e */
[-C--:B------:R-:W-:Y:S02]  /*e930*/  IMAD R0, R3, R12.reuse, RZ ;  /* 0x0000000c03007224 */ /* 0x080fe400078e02ff */
[----:B------:R-:W-:Y:S01]  /*e940*/  IMAD.MOV.U32 R3, RZ, RZ, R22 ;  /* 0x000000ffff037224 */ /* 0x000fe200078e0016 */
[----:B------:R-:W5:Y:S01]  /*e950*/  LDC R6, c[0x0][0x608] ;  /* 0x00018200ff067b82 */ /* 0x000f620000000800 */
[----:B------:R-:W-:-:S04]  /*e960*/  IMAD.WIDE.U32 R2, R5, R12, R2 ;  /* 0x0000000c05027225 */ /* 0x000fc800078e0002 */
[----:B------:R-:W-:-:S03]  /*e970*/  IMAD R5, R5, R13, R0 ;  /* 0x0000000d05057224 */ /* 0x000fc600078e0200 */
[----:B------:R-:W1:Y:S01]  /*e980*/  LDC R18, c[0x0][0x658] ;  /* 0x00019600ff127b82 */ /* 0x000e620000000800 */
[----:B------:R-:W-:Y:S01]  /*e990*/  I2FP.F32.U32 R0, R16 ;  /* 0x0000001000007245 */ /* 0x000fe20000201000 */
[----:B------:R-:W-:Y:S01]  /*e9a0*/  IMAD.IADD R3, R3, 0x1, R5 ;  /* 0x0000000103037824 */ /* 0x000fe200078e0205 */
[----:B0-----:R-:W-:Y:S01]  /*e9b0*/  ISETP.NE.U32.AND P0, PT, R20, RZ, PT ;  /* 0x000000ff1400720c */ /* 0x001fe20003f05070 */
[----:B------:R-:W-:Y:S02]  /*e9c0*/  IMAD.MOV.U32 R5, RZ, RZ, -0x1 ;  /* 0xffffffffff057424 */ /* 0x000fe400078e00ff */
[----:B------:R-:W-:Y:S02]  /*e9d0*/  FMUL R0, R0, UR6 ;  /* 0x0000000600007c20 */ /* 0x000fe40008400000 */
[----:B------:R-:W0:Y:S01]  /*e9e0*/  LDC R13, c[0x0][0x148] ;  /* 0x00005200ff0d7b82 */ /* 0x000e220000000800 */
[----:B--2---:R-:W-:Y:S01]  /*e9f0*/  SHF.R.U64 R10, R2, R4, R3 ;  /* 0x00000004020a7219 */ /* 0x004fe20000001203 */
[----:B------:R2:W0:Y:S01]  /*ea00*/  F2I.U32.TRUNC.NTZ R12, R0 ;  /* 0x00000000000c7305 */ /* 0x000422000020f000 */
[----:B------:R-:W-:-:S02]  /*ea10*/  ISETP.NE.AND.EX P0, PT, R21, RZ, PT, P0 ;  /* 0x000000ff1500720c */ /* 0x000fc40003f05300 */
[----:B------:R-:W-:-:S03]  /*ea20*/  SHF.R.U32.HI R3, RZ, R4, R3 ;  /* 0x00000004ff037219 */ /* 0x000fc60000011603 */
[----:B------:R-:W0:Y:S01]  /*ea30*/  LDC R14, c[0x0][0x600] ;  /* 0x00018000ff0e7b82 */ /* 0x000e220000000800 */
[-CC-:B-----5:R-:W-:Y:S02]  /*ea40*/  SHF.R.U64 R8, R10, R6.reuse, R3.reuse ;  /* 0x000000060a087219 */ /* 0x1a0fe40000001203 */
[----:B------:R-:W-:-:S05]  /*ea50*/  SHF.R.U32.HI R3, RZ, R6, R3 ;  /* 0x00000006ff037219 */ /* 0x000fca0000011603 */
[----:B------:R-:W0:Y:S01]  /*ea60*/  LDC R19, c[0x0][0x648] ;  /* 0x00019200ff137b82 */ /* 0x000e220000000800 */
[-CC-:B-1----:R-:W-:Y:S02]  /*ea70*/  SHF.R.U64 R11, R8, R18.reuse, R3.reuse ;  /* 0x00000012080b7219 */ /* 0x182fe40000001203 */
[-C--:B------:R-:W-:Y:S02]  /*ea80*/  SHF.L.U32 R5, R5, R18.reuse, RZ ;  /* 0x0000001205057219 */ /* 0x080fe400000006ff */
[-C--:B------:R-:W-:Y:S01]  /*ea90*/  SHF.R.U32.HI R3, RZ, R18.reuse, R3 ;  /* 0x00000012ff037219 */ /* 0x080fe20000011603 */
[----:B------:R-:W-:Y:S01]  /*eaa0*/  IMAD.MOV.U32 R2, RZ, RZ, R11 ;  /* 0x000000ffff027224 */ /* 0x000fe200078e000b */
[----:B------:R-:W-:Y:S01]  /*eab0*/  SHF.L.U32 R34, R7, R18, RZ ;  /* 0x0000001207227219 */ /* 0x000fe200000006ff */
[----:B------:R-:W1:Y:S01]  /*eac0*/  LDC R22, c[0x0][0x638] ;  /* 0x00018e00ff167b82 */ /* 0x000e620000000800 */
[----:B------:R-:W-:-:S07]  /*ead0*/  LOP3.LUT R17, RZ, R5, RZ, 0x33, !PT ;  /* 0x00000005ff117212 */ /* 0x000fce00078e33ff */
[----:B------:R-:W0:Y:S01]  /*eae0*/  LDC R23, c[0x0][0x610] ;  /* 0x00018400ff177b82 */ /* 0x000e220000000800 */
[----:B--2---:R-:W-:Y:S05]  /*eaf0*/  @!P0 BRA `(.L_x_296) ;  /* 0x0000000000288947 */ /* 0x004fea0003800000 */
[----:B------:R-:W2:Y:S02]  /*eb00*/  LDC R0, c[0x0][0x64c] ;  /* 0x00019300ff007b82 */ /* 0x000ea40000000800 */
[----:B--2---:R-:W-:-:S05]  /*eb10*/  IADD3 R7, P0, R11, R0, RZ ;  /* 0x000000000b077210 */ /* 0x004fca0007f1e0ff */
        /* <DEDUP_REMOVED lines=8> */
.L_x_296:
[----:B0-----:R-:W-:Y:S01]  /*eba0*/  SHF.R.U64 R0, R2, R19, R3 ;  /* 0x0000001302007219 */ /* 0x001fe20000001203 */
[----:B------:R-:W-:Y:S01]  /*ebb0*/  VIADD R3, R14, 0xffffffff ;  /* 0xffffffff0e037836 */ /* 0x000fe20000000000 */
[----:B------:R-:W-:Y:S01]  /*ebc0*/  LOP3.LUT R5, R8, R17, RZ, 0xc0, !PT ;  /* 0x0000001108057212 */ /* 0x000fe200078ec0ff */
[----:B------:R-:W-:Y:S01]  /*ebd0*/  IMAD.MOV R12, RZ, RZ, -R12 ;  /* 0x000000ffff0c7224 */ /* 0x000fe200078e0a0c */
[----:B------:R-:W-:Y:S01]  /*ebe0*/  R2UR UR22, R24 ;  /* 0x00000000181672ca */ /* 0x000fe200000e0000 */
[----:B------:R-:W-:Y:S01]  /*ebf0*/  IMAD.MOV R2, RZ, RZ, -R0 ;  /* 0x000000ffff027224 */ /* 0x000fe200078e0a00 */
[----:B------:R-:W-:Y:S01]  /*ec00*/  LOP3.LUT R3, R10, R3, RZ, 0xc0, !PT ;  /* 0x000000030a037212 */ /* 0x000fe200078ec0ff */
[----:B------:R-:W-:Y:S02]  /*ec10*/  IMAD R34, R34, R0, R5 ;  /* 0x0000000022227224 */ /* 0x000fe400078e0205 */
[----:B------:R-:W-:Y:S02]  /*ec20*/  @P2 IMAD R15, R13, R12, R16 ;  /* 0x0000000c0d0f2224 */ /* 0x000fe400078e0210 */
[----:B-1----:R-:W-:-:S02]  /*ec30*/  IMAD R0, R2, R22, R11 ;  /* 0x0000001602007224 */ /* 0x002fc400078e020b */
[----:B------:R-:W-:Y:S02]  /*ec40*/  IMAD R34, R34, R23, R15 ;  /* 0x0000001722227224 */ /* 0x000fe400078e020f */
[----:B------:R-:W-:Y:S02]  /*ec50*/  IMAD R3, R0, R14, R3 ;  /* 0x0000000e00037224 */ /* 0x000fe400078e0203 */
[----:B------:R-:W-:-:S03]  /*ec60*/  IMAD.MOV.U32 R0, RZ, RZ, 0x1 ;  /* 0x00000001ff007424 */ /* 0x000fc600078e00ff */
[----:B------:R-:W-:Y:S02]  /*ec70*/  SEL R2, R3, R34, !P2 ;  /* 0x0000002203027207 */ /* 0x000fe40005000000 */
[----:B------:R-:W-:-:S03]  /*ec80*/  SEL R34, R34, R3, !P2 ;  /* 0x0000000322227207 */ /* 0x000fc60005000000 */
[----:B------:R2:W-:Y:S04]  /*ec90*/  STL [R1+0x80], R2 ;  /* 0x0000800201007387 */ /* 0x0005e80000100800 */
.L_x_294:
[----:B------:R-:W-:Y:S01]  /*eca0*/  UIADD3 UR5, UR12, UR5, URZ ;  /* 0x000000050c057290 */ /* 0x000fe2000fffe03f */
[----:B------:R0:W-:Y:S01]  /*ecb0*/  STL [R1+0x84], R34 ;  /* 0x0000842201007387 */ /* 0x0001e20000100800 */
[----:B------:R-:W-:Y:S02]  /*ecc0*/  LOP3.LUT P0, RZ, R0, 0xff, RZ, 0xc0, !PT ;  /* 0x000000ff00ff7812 */ /* 0x000fe4000780c0ff */
[----:B------:R-:W-:Y:S02]  /*ecd0*/  USHF.R.U32.HI UR6, URZ, 0x2, UR5 ;  /* 0x000000023f067899 */ /* 0x000fe40008011605 */
[----:B------:R-:W-:Y:S02]  /*ece0*/  UISETP.GT.U32.AND UP0, UPT, UR5, 0x3, UPT ;  /* 0x000000030500788c */ /* 0x000fe4000bf04070 */
[----:B------:R-:W-:Y:S02]  /*ecf0*/  ULOP3.LUT UR6, UR6, 0x1, URZ, 0xc0, !UPT ;  /* 0x0000000106067892 */ /* 0x000fe4000f8ec03f */
[----:B------:R-:W-:-:S02]  /*ed00*/  UISETP.LT.U32.AND UP0, UPT, UR12, 0x4, UP0 ;  /* 0x000000040c00788c */ /* 0x000fc40008701070 */
[----:B------:R-:W-:Y:S02]  /*ed10*/  UISETP.NE.U32.AND UP1, UPT, UR6, 0x1, UPT ;  /* 0x000000010600788c */ /* 0x000fe4000bf25070 */
[----:B------:R-:W-:Y:S02]  /*ed20*/  USEL UR7, URZ, 0x1, !UP0 ;  /* 0x000000013f077887 */ /* 0x000fe4000c000000 */
[----:B------:R-:W-:Y:S02]  /*ed30*/  UISETP.GT.U32.AND UP1, UPT, UR12, 0x3, !UP1 ;  /* 0x000000030c00788c */ /* 0x000fe4000cf24070 */
[----:B------:R-:W-:Y:S02]  /*ed40*/  ULOP3.LUT UR5, UR5, 0x3, URZ, 0xc0, !UPT ;  /* 0x0000000305057892 */ /* 0x000fe4000f8ec03f */
[----:B------:R-:W-:-:S04]  /*ed50*/  USEL UR6, URZ, 0x1, !UP1 ;  /* 0x000000013f067887 */ /* 0x000fc8000c800000 */
[----:B------:R-:W-:Y:S01]  /*ed60*/  ULOP3.LUT UR4, UR6, UR4, UR7, 0x96, !UPT ;  /* 0x0000000406047292 */ /* 0x000fe2000f8e9607 */
[----:B0-----:R-:W-:Y:S11]  /*ed70*/  @P0 BRA `(.L_x_297) ;  /* 0xffffff2400640947 */ /* 0x001ff6000383ffff */
[----:B------:R-:W-:Y:S05]  /*ed80*/  EXIT ;  /* 0x000000000000794d */ /* 0x000fea0003800000 */
.L_x_7:
[----:B------:R-:W2:Y:S01]  /*ed90*/  LDL R22, [R1+0x7c] ;  /* 0x00007c0001167983 */ /* 0x000ea20000100800 */
[----:B------:R-:W-:-:S03]  /*eda0*/  ULDC.64 UR4, c[0x0][0x650] ;  /* 0x0001940000047ab9 */ /* 0x000fc60000000a00 */
[----:B0-----:R-:W3:Y:S01]  /*edb0*/  LDL R23, [R1+0x78] ;  /* 0x0000780001177983 */ /* 0x001ee20000100800 */
[----:B------:R-:W-:Y:S01]  /*edc0*/  PRMT R4, RZ, 0x7610, R4 ;  /* 0x00007610ff047816 */ /* 0x000fe20000000004 */
[----:B------:R-:W-:Y:S02]  /*edd0*/  IMAD.MOV.U32 R5, RZ, RZ, -0x1 ;  /* 0xffffffffff057424 */ /* 0x000fe400078e00ff */
[----:B------:R-:W-:Y:S02]  /*ede0*/  IMAD.MOV.U32 R7, RZ, RZ, -0x1 ;  /* 0xffffffffff077424 */ /* 0x000fe400078e00ff */
[----:B------:R-:W-:Y:S01]  /*edf0*/  IMAD.MOV.U32 R6, RZ, RZ, -0x1 ;  /* 0xffffffffff067424 */ /* 0x000fe200078e00ff */
[----:B--2---:R-:W-:-:S04]  /*ee00*/  ISETP.GE.U32.AND P0, PT, R22, UR4, PT ;  /* 0x0000000416007c0c */ /* 0x004fc8000bf06070 */
[----:B---3--:R-:W-:-:S13]  /*ee10*/  ISETP.GE.U32.AND.EX P0, PT, R23, UR5, PT, P0 ;  /* 0x0000000517007c0c */ /* 0x008fda000bf06100 */
[----:B------:R-:W-:Y:S05]  /*ee20*/  @P0 BRA `(.L_x_298) ;  /* 0x00000004002c0947 */ /* 0x000fea0003800000 */
[----:B------:R-:W0:Y:S01]  /*ee30*/  LDC.64 R14, c[0x0][0x628] ;  /* 0x00018a00ff0e7b82 */ /* 0x000e220000000a00 */
[----:B------:R-:W-:Y:S02]  /*ee40*/  IMAD.MOV.U32 R8, RZ, RZ, R22 ;  /* 0x000000ffff087224 */ /* 0x000fe400078e0016 */
[----:B------:R-:W-:-:S05]  /*ee50*/  IMAD.MOV.U32 R9, RZ, RZ, R23 ;  /* 0x000000ffff097224 */ /* 0x000fca00078e0017 */
[----:B------:R-:W1:Y:S08]  /*ee60*/  LDC R10, c[0x0][0x630] ;  /* 0x00018c00ff0a7b82 */ /* 0x000e700000000800 */
[----:B------:R-:W2:Y:S01]  /*ee70*/  LDC.64 R16, c[0x0][0x620] ;  /* 0x00018800ff107b82 */ /* 0x000ea20000000a00 */
[----:B0-----:R-:W-:-:S04]  /*ee80*/  ISETP.NE.U32.AND P0, PT, R14, RZ, PT ;  /* 0x000000ff0e00720c */ /* 0x001fc80003f05070 */
[----:B------:R-:W-:-:S13]  /*ee90*/  ISETP.NE.AND.EX P0, PT, R15, RZ, PT, P0 ;  /* 0x000000ff0f00720c */ /* 0x000fda0003f05300 */
[----:B-12---:R-:W-:Y:S05]  /*eea0*/  @!P0 BRA `(.L_x_299) ;  /* 0x0000000000288947 */ /* 0x006fea0003800000 */
[----:B------:R-:W0:Y:S02]  /*eeb0*/  LDC R4, c[0x0][0x634] ;  /* 0x00018d00ff047b82 */ /* 0x000e240000000800 */
[----:B0-----:R-:W-:-:S05]  /*eec0*/  IADD3 R9, P0, R22, R4, RZ ;  /* 0x0000000416097210 */ /* 0x001fca0007f1e0ff */
        /* <DEDUP_REMOVED lines=8> */
.L_x_299:
[----:B------:R-:W0:Y:S01]  /*ef50*/  LDC.64 R20, c[0x0][0x640] ;  /* 0x00019000ff147b82 */ /* 0x000e220000000a00 */
[-CC-:B------:R-:W-:Y:S02]  /*ef60*/  SHF.R.U64 R14, R8, R10.reuse, R9.reuse ;  /* 0x0000000a080e7219 */ /* 0x180fe40000001209 */
[----:B------:R-:W-:Y:S02]  /*ef70*/  SHF.R.U32.HI R4, RZ, R10, R9 ;  /* 0x0000000aff047219 */ /* 0x000fe40000011609 */
[----:B------:R-:W-:-:S03]  /*ef80*/  IADD3 R7, P0, RZ, -R14, RZ ;  /* 0x8000000eff077210 */ /* 0x000fc60007f1e0ff */
[----:B------:R-:W1:Y:S02]  /*ef90*/  LDC R8, c[0x0][0x618] ;  /* 0x00018600ff087b82 */ /* 0x000e640000000800 */
[----:B------:R-:W-:Y:S02]  /*efa0*/  IMAD.X R5, RZ, RZ, ~R4, P0 ;  /* 0x000000ffff057224 */ /* 0x000fe400000e0e04 */
[----:B------:R-:W-:Y:S02]  /*efb0*/  IMAD.MOV.U32 R4, RZ, RZ, R22 ;  /* 0x000000ffff047224 */ /* 0x000fe400078e0016 */
[-C--:B------:R-:W-:Y:S02]  /*efc0*/  IMAD R6, R5, R16.reuse, RZ ;  /* 0x0000001005067224 */ /* 0x080fe400078e02ff */
[----:B------:R-:W2:Y:S01]  /*efd0*/  LDC R18, c[0x0][0x608] ;  /* 0x00018200ff127b82 */ /* 0x000ea20000000800 */
[----:B------:R-:W-:Y:S02]  /*efe0*/  IMAD.MOV.U32 R5, RZ, RZ, R23 ;  /* 0x000000ffff057224 */ /* 0x000fe400078e0017 */
[----:B------:R-:W-:-:S05]  /*eff0*/  IMAD.WIDE.U32 R4, R7, R16, R4 ;  /* 0x0000001007047225 */ /* 0x000fca00078e0004 */
[----:B------:R-:W3:Y:S01]  /*f000*/  LDC R19, c[0x0][0x658] ;  /* 0x00019600ff137b82 */ /* 0x000ee20000000800 */
[----:B------:R-:W-:Y:S01]  /*f010*/  IMAD R7, R7, R17, R6 ;  /* 0x0000001107077224 */ /* 0x000fe200078e0206 */
[----:B0-----:R-:W-:Y:S01]  /*f020*/  ISETP.NE.U32.AND P0, PT, R20, RZ, PT ;  /* 0x000000ff1400720c */ /* 0x001fe20003f05070 */
[----:B------:R-:W-:Y:S02]  /*f030*/  IMAD.MOV.U32 R6, RZ, RZ, -0x1 ;  /* 0xffffffffff067424 */ /* 0x000fe400078e00ff */
[----:B------:R-:W-:Y:S01]  /*f040*/  IMAD.IADD R5, R5, 0x1, R7 ;  /* 0x0000000105057824 */ /* 0x000fe200078e0207 */
[----:B------:R-:W-:Y:S02]  /*f050*/  ISETP.NE.AND.EX P0, PT, R21, RZ, PT, P0 ;  /* 0x000000ff1500720c */ /* 0x000fe40003f05300 */
[----:B------:R-:W0:Y:S02]  /*f060*/  LDC R17, c[0x0][0x600] ;  /* 0x00018000ff117b82 */ /* 0x000e240000000800 */
[----:B-1----:R-:W-:-:S02]  /*f070*/  SHF.R.U64 R10, R4, R8, R5 ;  /* 0x00000008040a7219 */ /* 0x002fc40000001205 */
[----:B------:R-:W-:-:S04]  /*f080*/  SHF.R.U32.HI R5, RZ, R8, R5 ;  /* 0x00000008ff057219 */ /* 0x000fc80000011605 */
[----:B------:R-:W1:Y:S01]  /*f090*/  LDC R22, c[0x0][0x648] ;  /* 0x00019200ff167b82 */ /* 0x000e620000000800 */
[-CC-:B--2---:R-:W-:Y:S02]  /*f0a0*/  SHF.R.U64 R15, R10, R18.reuse, R5.reuse ;  /* 0x000000120a0f7219 */ /* 0x184fe40000001205 */
[----:B------:R-:W-:Y:S01]  /*f0b0*/  SHF.R.U32.HI R4, RZ, R18, R5 ;  /* 0x00000012ff047219 */ /* 0x000fe20000011605 */
[----:B------:R-:W-:-:S04]  /*f0c0*/  IMAD.MOV.U32 R18, RZ, RZ, 0x1 ;  /* 0x00000001ff127424 */ /* 0x000fc800078e00ff */
[----:B------:R-:W2:Y:S01]  /*f0d0*/  LDC R23, c[0x0][0x638] ;  /* 0x00018e00ff177b82 */ /* 0x000ea20000000800 */
[-CC-:B---3--:R-:W-:Y:S02]  /*f0e0*/  SHF.R.U64 R16, R15, R19.reuse, R4.reuse ;  /* 0x000000130f107219 */ /* 0x188fe40000001204 */
[-C--:B------:R-:W-:Y:S02]  /*f0f0*/  SHF.L.U32 R6, R6, R19.reuse, RZ ;  /* 0x0000001306067219 */ /* 0x080fe400000006ff */
[----:B------:R-:W-:Y:S01]  /*f100*/  SHF.R.U32.HI R5, RZ, R19, R4 ;  /* 0x00000013ff057219 */ /* 0x000fe20000011604 */
[----:B------:R-:W-:Y:S01]  /*f110*/  IMAD.MOV.U32 R4, RZ, RZ, R16 ;  /* 0x000000ffff047224 */ /* 0x000fe200078e0010 */
[----:B------:R-:W-:Y:S01]  /*f120*/  LOP3.LUT R24, RZ, R6, RZ, 0x33, !PT ;  /* 0x00000006ff187212 */ /* 0x000fe200078e33ff */
[----:B------:R-:W3:Y:S01]  /*f130*/  LDC R25, c[0x0][0x610] ;  /* 0x00018400ff197b82 */ /* 0x000ee20000000800 */
[----:B------:R-:W-:Y:S05]  /*f140*/  @!P0 BRA `(.L_x_300) ;  /* 0x0000000000288947 */ /* 0x000fea0003800000 */
        /* <DEDUP_REMOVED lines=10> */
.L_x_300:
[----:B-1----:R-:W-:Y:S01]  /*f1f0*/  SHF.R.U64 R4, R4, R22, R5 ;  /* 0x0000001604047219 */ /* 0x002fe20000001205 */
[----:B0-----:R-:W-:Y:S01]  /*f200*/  VIADD R7, R17, 0xffffffff ;  /* 0xffffffff11077836 */ /* 0x001fe20000000000 */
[----:B------:R-:W-:Y:S01]  /*f210*/  SHF.L.U32 R18, R18, R19, RZ ;  /* 0x0000001312127219 */ /* 0x000fe200000006ff */
[----:B------:R-:W-:Y:S01]  /*f220*/  @P2 IMAD R0, R11, R12, R2 ;  /* 0x0000000c0b002224 */ /* 0x000fe200078e0202 */
[----:B------:R-:W-:Y:S01]  /*f230*/  LOP3.LUT R3, R15, R24, RZ, 0xc0, !PT ;  /* 0x000000180f037212 */ /* 0x000fe200078ec0ff */
[----:B------:R-:W-:Y:S01]  /*f240*/  IMAD.MOV R5, RZ, RZ, -R4 ;  /* 0x000000ffff057224 */ /* 0x000fe200078e0a04 */
[----:B------:R-:W-:Y:S01]  /*f250*/  LOP3.LUT R7, R10, R7, RZ, 0xc0, !PT ;  /* 0x000000070a077212 */ /* 0x000fe200078ec0ff */
[----:B------:R-:W-:Y:S02]  /*f260*/  IMAD.MOV.U32 R6, RZ, RZ, R14 ;  /* 0x000000ffff067224 */ /* 0x000fe400078e000e */
[----:B------:R-:W-:Y:S02]  /*f270*/  IMAD R3, R18, R4, R3 ;  /* 0x0000000412037224 */ /* 0x000fe400078e0203 */
[----:B--2---:R-:W-:-:S02]  /*f280*/  IMAD R2, R5, R23, R16 ;  /* 0x0000001705027224 */ /* 0x004fc400078e0210 */
[----:B---3--:R-:W-:Y:S02]  /*f290*/  IMAD R0, R3, R25, R0 ;  /* 0x0000001903007224 */ /* 0x008fe400078e0200 */
[----:B------:R-:W-:Y:S02]  /*f2a0*/  IMAD R5, R2, R17, R7 ;  /* 0x0000001102057224 */ /* 0x000fe400078e0207 */
[----:B------:R-:W-:-:S03]  /*f2b0*/  IMAD.MOV.U32 R4, RZ, RZ, 0x1 ;  /* 0x00000001ff047424 */ /* 0x000fc600078e00ff */
[----:B------:R-:W-:Y:S02]  /*f2c0*/  SEL R7, R5, R0, !P2 ;  /* 0x0000000005077207 */ /* 0x000fe40005000000 */
[----:B------:R-:W-:-:S07]  /*f2d0*/  SEL R5, R0, R5, !P2 ;  /* 0x0000000500057207 */ /* 0x000fce0005000000 */
.L_x_298:
[----:B------:R-:W-:-:S08]  /*f2e0*/  NOP ;  /* 0x0000000000007918 */ /* 0x000fd00000000000 */
[----:B------:R-:W0:-:S00]  /*f2f0*/  USETMAXREG.DEALLOC.CTAPOOL 0x28 ;  /* 0x00000028000079c8 */ /* 0x000e0000080e0500 */
[----:B------:R-:W-:-:S13]  /*f300*/  ISETP.NE.AND P0, PT, RZ, UR8, PT ;  /* 0x00000008ff007c0c */ /* 0x000fda000bf05270 */
[----:B------:R-:W-:Y:S05]  /*f310*/  @P0 EXIT ;  /* 0x000000000000094d */ /* 0x000fea0003800000 */
[----:B0-----:R-:W-:Y:S01]  /*f320*/  LOP3.LUT P0, RZ, R4, 0xff, RZ, 0xc0, !PT ;  /* 0x000000ff04ff7812 */ /* 0x001fe2000780c0ff */
[----:B------:R-:W-:Y:S02]  /*f330*/  IMAD.MOV.U32 R0, RZ, RZ, 0x1 ;  /* 0x00000001ff007424 */ /* 0x000fe400078e00ff */
[----:B------:R-:W-:-:S10]  /*f340*/  IMAD.MOV.U32 R8, RZ, RZ, RZ ;  /* 0x000000ffff087224 */ /* 0x000fd400078e00ff */
[----:B------:R-:W-:Y:S05]  /*f350*/  @!P0 BRA `(.L_x_301) ;  /* 0x0000000c00b48947 */ /* 0x000fea0003800000 */
[----:B------:R-:W0:Y:S01]  /*f360*/  S2UR UR8, SR_CgaCtaId ;  /* 0x00000000000879c3 */ /* 0x000e220000008800 */
[----:B------:R-:W-:Y:S01]  /*f370*/  ULDC UR11, c[0x0][0x658] ;  /* 0x00019600000b7ab9 */ /* 0x000fe20000000800 */
[----:B------:R-:W-:Y:S01]  /*f380*/  UMOV UR12, 0xffffffff ;  /* 0xffffffff000c7882 */ /* 0x000fe20000000000 */
[----:B------:R-:W-:Y:S01]  /*f390*/  ULDC UR4, c[0x0][0x28c] ;  /* 0x0000a30000047ab9 */ /* 0x000fe20000000800 */
[----:B------:R-:W-:Y:S01]  /*f3a0*/  USHF.L.U32 UR12, UR12, UR11, URZ ;  /* 0x0000000b0c0c7299 */ /* 0x000fe2000800063f */
[----:B------:R-:W-:Y:S01]  /*f3b0*/  BSSY B0, `(.L_x_301) ;  /* 0x00000e7000007945 */ /* 0x000fe20003800000 */
[----:B------:R-:W-:Y:S01]  /*f3c0*/  UIADD3 UR19, UR4, 0x7f, URZ ;  /* 0x0000007f04137890 */ /* 0x000fe2000fffe03f */
[----:B------:R-:W-:Y:S01]  /*f3d0*/  IMAD.MOV.U32 R9, RZ, RZ, 0x1 ;  /* 0x00000001ff097424 */ /* 0x000fe200078e00ff */
[----:B------:R-:W-:Y:S01]  /*f3e0*/  ULDC UR5, c[0x0][0x600] ;  /* 0x0001800000057ab9 */ /* 0x000fe20000000800 */
[----:B------:R-:W-:Y:S01]  /*f3f0*/  UMOV UR21, 0x1 ;  /* 0x0000000100157882 */ /* 0x000fe20000000000 */
[----:B------:R-:W-:Y:S01]  /*f400*/  ULOP3.LUT UR14, URZ, UR12, URZ, 0x33, !UPT ;  /* 0x0000000c3f0e7292 */ /* 0x000fe2000f8e333f */
[----:B------:R-:W-:Y:S01]  /*f410*/  IMAD.MOV.U32 R0, RZ, RZ, 0x1 ;  /* 0x00000001ff007424 */ /* 0x000fe200078e00ff */
[----:B------:R-:W-:Y:S01]  /*f420*/  ULDC UR9, c[0x0][0xc] ;  /* 0x0000030000097ab9 */ /* 0x000fe20000000800 */
[----:B------:R-:W-:Y:S01]  /*f430*/  UIADD3 UR4, UR5, -0x1, URZ ;  /* 0xffffffff05047890 */ /* 0x000fe2000fffe03f */
[----:B------:R-:W-:Y:S01]  /*f440*/  IMAD.MOV.U32 R8, RZ, RZ, RZ ;  /* 0x000000ffff087224 */ /* 0x000fe200078e00ff */
[----:B------:R-:W-:-:S02]  /*f450*/  USHF.R.S32.HI UR20, URZ, 0x1f, UR19 ;  /* 0x0000001f3f147899 */ /* 0x000fc40008011413 */
[----:B------:R-:W-:Y:S01]  /*f460*/  USHF.L.U32 UR5, UR21, UR11, URZ ;  /* 0x0000000b15057299 */ /* 0x000fe2000800063f */
[----:B------:R-:W-:Y:S01]  /*f470*/  ULDC UR16, c[0x0][0x10] ;  /* 0x0000040000107ab9 */ /* 0x000fe20000000800 */
[----:B------:R-:W-:Y:S01]  /*f480*/  ULEA.HI UR19, UR20, UR19, URZ, 0x7 ;  /* 0x0000001314137291 */ /* 0x000fe2000f8f383f */
[----:B------:R-:W-:Y:S01]  /*f490*/  ULDC UR18, c[0x0][0x14] ;  /* 0x0000050000127ab9 */ /* 0x000fe20000000800 */
[----:B------:R-:W-:Y:S01]  /*f4a0*/  UMOV UR22, 0x11 ;  /* 0x0000001100167882 */ /* 0x000fe20000000000 */
[----:B0-----:R-:W-:Y:S02]  /*f4b0*/  USHF.R.U32.HI UR28, URZ, 0x2, UR8 ;  /* 0x000000023f1c7899 */ /* 0x001fe40008011608 */
[----:B------:R-:W-:Y:S02]  /*f4c0*/  ULOP3.LUT UR10, UR8, 0x3, URZ, 0xc0, !UPT ;  /* 0x00000003080a7892 */ /* 0x000fe4000f8ec03f */
[----:B------:R-:W-:Y:S02]  /*f4d0*/  USHF.L.U32 UR7, UR8, 0x6, URZ ;  /* 0x0000000608077899 */ /* 0x000fe4000800063f */
[----:B------:R-:W-:-:S02]  /*f4e0*/  USHF.L.U32 UR6, UR8, 0xd, URZ ;  /* 0x0000000d08067899 */ /* 0x000fc4000800063f */
[----:B------:R-:W-:Y:S02]  /*f4f0*/  ULOP3.LUT UR8, UR8, 0xfffffffc, URZ, 0xc0, !UPT ;  /* 0xfffffffc08087892 */ /* 0x000fe4000f8ec03f */
[----:B------:R-:W-:Y:S02]  /*f500*/  UISETP.GT.U32.AND UP0, UPT, UR10, 0xffff, UPT ;  /* 0x0000ffff0a00788c */ /* 0x000fe4000bf04070 */
[----:B------:R-:W-:Y:S02]  /*f510*/  ULOP3.LUT UR12, UR8, 0x1, URZ, 0xfc, !UPT ;  /* 0x00000001080c7892 */ /* 0x000fe4000f8efc3f */
[----:B------:R-:W-:Y:S02]  /*f520*/  ULOP3.LUT UR15, UR8, 0x2, URZ, 0xfc, !UPT ;  /* 0x00000002080f7892 */ /* 0x000fe4000f8efc3f */
[----:B------:R-:W-:Y:S02]  /*f530*/  USHF.L.U32 UR11, UR21, UR8, URZ ;  /* 0x00000008150b7299 */ /* 0x000fe4000800063f */
[----:B------:R-:W-:-:S02]  /*f540*/  ULOP3.LUT UR17, UR8, 0x3, URZ, 0xfc, !UPT ;  /* 0x0000000308117892 */ /* 0x000fc4000f8efc3f */
[----:B------:R-:W-:Y:S02]  /*f550*/  UIMAD.WIDE.U32 UR8, UR9, UR16, URZ ;  /* 0x00000010090872a5 */ /* 0x000fe4000f8e003f */
[----:B------:R-:W-:Y:S02]  /*f560*/  USHF.L.U32 UR12, UR21, UR12, URZ ;  /* 0x0000000c150c7299 */ /* 0x000fe4000800063f */
[----:B------:R-:W-:Y:S02]  /*f570*/  USHF.L.U32 UR16, UR21, UR15, URZ ;  /* 0x0000000f15107299 */ /* 0x000fe4000800063f */
[----:B------:R-:W-:Y:S02]  /*f580*/  USEL UR10, UR10, 0xffff, !UP0 ;  /* 0x0000ffff0a0a7887 */ /* 0x000fe4000c000000 */
[----:B------:R-:W-:Y:S02]  /*f590*/  USHF.L.U32 UR17, UR21, UR17, URZ ;  /* 0x0000001115117299 */ /* 0x000fe4000800063f */
[----:B------:R-:W-:-:S02]  /*f5a0*/  UIMAD.WIDE.U32 UR24, UR8, UR18, URZ ;  /* 0x00000012081872a5 */ /* 0x000fc4000f8e003f */
[----:B------:R-:W-:Y:S02]  /*f5b0*/  UIMAD UR20, UR9, UR18, URZ ;  /* 0x00000012091472a4 */ /* 0x000fe4000f8e023f */
[----:B------:R-:W-:Y:S02]  /*f5c0*/  USHF.R.S32.HI UR15, URZ, 0x7, UR19 ;  /* 0x000000073f0f7899 */ /* 0x000fe40008011413 */
[----:B------:R-:W-:Y:S02]  /*f5d0*/  ULOP3.LUT UR11, UR16, UR11, UR12, 0xfe, !UPT ;  /* 0x0000000b100b7292 */ /* 0x000fe4000f8efe0c */
[----:B------:R-:W-:Y:S02]  /*f5e0*/  ULOP3.LUT UR10, UR10, 0xffff, URZ, 0xc0, !UPT ;  /* 0x0000ffff0a0a7892 */ /* 0x000fe4000f8ec03f */
[----:B------:R-:W-:Y:S02]  /*f5f0*/  ULOP3.LUT UR27, UR13, 0x2, URZ, 0xfc, !UPT ;  /* 0x000000020d1b7892 */ /* 0x000fe4000f8efc3f */
[----:B------:R-:W-:-:S02]  /*f600*/  ULOP3.LUT UR7, UR7, 0xc0, URZ, 0xc0, !UPT ;  /* 0x000000c007077892 */ /* 0x000fc4000f8ec03f */
[----:B------:R-:W-:Y:S02]  /*f610*/  ULOP3.LUT UR6, UR6, 0x6000, URZ, 0xc0, !UPT ;  /* 0x0000600006067892 */ /* 0x000fe4000f8ec03f */
[----:B------:R-:W-:Y:S02]  /*f620*/  UIADD3 UR20, UR25, UR20, URZ ;  /* 0x0000001419147290 */ /* 0x000fe4000fffe03f */
[----:B------:R-:W-:Y:S02]  /*f630*/  ULOP3.LUT UR21, UR11, UR17, URZ, 0xfc, !UPT ;  /* 0x000000110b157292 */ /* 0x000fe4000f8efc3f */
[----:B------:R-:W-:Y:S02]  /*f640*/  USHF.L.U32 UR22, UR22, UR10, URZ ;  /* 0x0000000a16167299 */ /* 0x000fe4000800063f */
[----:B------:R-:W-:Y:S01]  /*f650*/  UIADD3 UR31, UR15, 0x1, URZ ;  /* 0x000000010f1f7890 */ /* 0x000fe2000fffe03f */
[----:B------:R-:W-:-:S11]  /*f660*/  ULDC.64 UR32, c[0x0][0x198] ;  /* 0x0000660000207ab9 */ /* 0x000fd60000000a00 */
.L_x_312:
[----:B------:R-:W-:-:S03]  /*f670*/  UMOV UR8, 0xffffffff ;  /* 0xffffffff00087882 */ /* 0x000fc60000000000 */
[----:B------:R-:W-:Y:S05]  /*f680*/  BRA.DIV UR8, `(.L_x_302) ;  /* 0x0000000e08e47947 */ /* 0x000fea000b800000 */
[----:B------:R-:W-:-:S13]  /*f690*/  ELECT P0, URZ, PT ;  /* 0x00000000003f782f */ /* 0x000fda0003800000 */
.L_x_323:
[----:B------:R-:W0:Y:S01]  /*f6a0*/  LDC R2, c[0x0][0x28c] ;  /* 0x0000a300ff027b82 */ /* 0x000e220000000800 */
[----:B------:R-:W-:Y:S01]  /*f6b0*/  BSSY B1, `(.L_x_303) ;  /* 0x000003d000017945 */ /* 0x000fe20003800000 */
[----:B0-----:R-:W-:-:S13]  /*f6c0*/  ISETP.LT.OR P0, PT, R2, 0x1, !P0 ;  /* 0x000000010200780c */ /* 0x001fda0004701670 */
[----:B------:R-:W-:Y:S05]  /*f6d0*/  @P0 BRA `(.L_x_304) ;  /* 0x0000000000e80947 */ /* 0x000fea0003800000 */
[----:B------:R-:W-:Y:S01]  /*f6e0*/  LEA R5, R5, UR28, 0x1 ;  /* 0x0000001c05057c11 */ /* 0x000fe2000f8e08ff */
[----:B------:R-:W-:Y:S01]  /*f6f0*/  IMAD.MOV.U32 R13, RZ, RZ, RZ ;  /* 0x000000ffff0d7224 */ /* 0x000fe200078e00ff */
[----:B------:R-:W-:Y:S01]  /*f700*/  LEA R7, R7, UR7, 0x8 ;  /* 0x0000000707077c11 */ /* 0x000fe2000f8e40ff */
[----:B------:R-:W-:Y:S02]  /*f710*/  IMAD.U32 R14, RZ, RZ, UR31 ;  /* 0x0000001fff0e7e24 */ /* 0x000fe4000f8e00ff */
[----:B------:R-:W-:Y:S02]  /*f720*/  IMAD.MOV.U32 R2, RZ, RZ, R0 ;  /* 0x000000ffff027224 */ /* 0x000fe400078e0000 */
[----:B------:R-:W-:Y:S02]  /*f730*/  IMAD.MOV.U32 R3, RZ, RZ, R8 ;  /* 0x000000ffff037224 */ /* 0x000fe400078e0008 */
[----:B------:R-:W-:-:S07]  /*f740*/  IMAD.SHL.U32 R10, R5, 0x40, RZ ;  /* 0x00000040050a7824 */ /* 0x000fce00078e00ff */
.L_x_307:
[----:B------:R-:W0:Y:S01]  /*f750*/  S2R R5, SR_CgaCtaId ;  /* 0x0000000000057919 */ /* 0x000e220000008800 */
[----:B------:R-:W-:Y:S01]  /*f760*/  MOV R4, 0x400 ;  /* 0x0000040000047802 */ /* 0x000fe20000000f00 */
[----:B------:R-:W1:Y:S03]  /*f770*/  S2R R15, SR_TID.X ;  /* 0x00000000000f7919 */ /* 0x000e660000002100 */
[----:B0-----:R-:W-:Y:S02]  /*f780*/  LEA R12, R5, R4, 0x18 ;  /* 0x00000004050c7211 */ /* 0x001fe400078ec0ff */
[----:B------:R-:W-:Y:S02]  /*f790*/  SHF.L.U32 R4, R2, 0x1f, RZ ;  /* 0x0000001f02047819 */ /* 0x000fe400000006ff */
[----:B-1----:R-:W-:Y:S01]  /*f7a0*/  LOP3.LUT P1, RZ, R15, 0x7f, RZ, 0xc0, !PT ;  /* 0x0000007f0fff7812 */ /* 0x002fe2000782c0ff */
[----:B------:R-:W-:-:S04]  /*f7b0*/  IMAD R11, R3, 0x8, R12 ;  /* 0x00000008030b7824 */ /* 0x000fc800078e020c */
[----:B------:R-:W0:Y:S08]  /*f7c0*/  SYNCS.PHASECHK.TRANS64.TRYWAIT P0, [R11+URZ+0x20], R4 ;  /* 0x000020040b0075a7 */ /* 0x000e30000800017f */
[----:B------:R-:W1:Y:S01]  /*f7d0*/  @!P1 LDC R5, c[0x0][0x500] ;  /* 0x00014000ff059b82 */ /* 0x000e620000000800 */
[----:B0-----:R-:W-:Y:S05]  /*f7e0*/  @!P0 BRA `(.L_x_305) ;  /* 0x0000000c00ac8947 */ /* 0x001fea0003800000 */
.L_x_324:
[----:B------:R-:W-:Y:S01]  /*f7f0*/  UPRMT UR8, UR27, 0x9910, URZ ;  /* 0x000099101b087896 */ /* 0x000fe2000800003f */
[----:B-1----:R1:W-:Y:S03]  /*f800*/  @!P1 SYNCS.ARRIVE.TRANS64 RZ, [R11+URZ], R5 ;  /* 0x000000050bff99a7 */ /* 0x0023e6000800003f */
[----:B------:R-:W-:-:S06]  /*f810*/  UISETP.NE.AND UP0, UPT, UR8, 0x2, UPT ;  /* 0x000000020800788c */ /* 0x000fcc000bf05270 */
[----:B------:R-:W-:-:S13]  /*f820*/  PLOP3.LUT P0, PT, PT, PT, UP0, 0x80, 0x0 ;  /* 0x000000000000781c */ /* 0x000fda0003f0f008 */
[----:B-1----:R-:W-:Y:S05]  /*f830*/  @P0 BRA `(.L_x_306) ;  /* 0x0000000000040947 */ /* 0x002fea0003800000 */
[----:B------:R-:W-:Y:S01]  /*f840*/  BPT.TRAP 0x1 ;  /* 0x000000040000795c */ /* 0x000fe20000300000 */
.L_x_306:
[C---:B0-----:R-:W-:Y:S01]  /*f850*/  LEA R4, R3.reuse, UR28, 0x1 ;  /* 0x0000001c03047c11 */ /* 0x041fe2000f8e08ff */
[----:B------:R-:W-:Y:S01]  /*f860*/  VIADD R14, R14, 0xffffffff ;  /* 0xffffffff0e0e7836 */ /* 0x000fe20000000000 */
[----:B------:R-:W-:Y:S01]  /*f870*/  R2UR UR11, R3 ;  /* 0x00000000030b72ca */ /* 0x000fe200000e0000 */
[----:B------:R-:W-:Y:S01]  /*f880*/  UIADD3 UR16, UP0, UR32, 0xf0, URZ ;  /* 0x000000f020107890 */ /* 0x000fe2000ff1e03f */
[----:B------:R-:W-:Y:S01]  /*f890*/  R2UR UR26, R12 ;  /* 0x000000000c1a72ca */ /* 0x000fe200000e0000 */
[----:B------:R-:W-:Y:S01]  /*f8a0*/  IMAD.U32 R4, R4, 0x2000, R12 ;  /* 0x0000200004047824 */ /* 0x000fe200078e000c */
[----:B------:R-:W-:Y:S01]  /*f8b0*/  R2UR UR29, R10 ;  /* 0x000000000a1d72ca */ /* 0x000fe200000e0000 */
[----:B------:R-:W-:Y:S01]  /*f8c0*/  UIADD3 UR34, UP1, UR32, 0x1f0, URZ ;  /* 0x000001f020227890 */ /* 0x000fe2000ff3e03f */
[----:B------:R-:W-:Y:S01]  /*f8d0*/  R2UR UR9, R11 ;  /* 0x000000000b0972ca */ /* 0x000fe200000e0000 */
[----:B------:R-:W-:Y:S01]  /*f8e0*/  UIADD3.X UR17, URZ, UR33, URZ, UP0, !UPT ;  /* 0x000000213f117290 */ /* 0x000fe200087fe43f */
[----:B------:R-:W-:Y:S01]  /*f8f0*/  R2UR UR8, R4 ;  /* 0x00000000040872ca */ /* 0x000fe200000e0000 */
[----:B------:R-:W-:Y:S01]  /*f900*/  UPRMT UR23, URZ, 0x5410, UR22 ;  /* 0x000054103f177896 */ /* 0x000fe20008000016 */
[----:B------:R-:W-:Y:S01]  /*f910*/  R2UR UR10, R13 ;  /* 0x000000000d0a72ca */ /* 0x000fe200000e0000 */
[----:B------:R-:W-:Y:S01]  /*f920*/  VIADD R3, R3, 0x1 ;  /* 0x0000000103037836 */ /* 0x000fe20000000000 */
[----:B------:R-:W-:Y:S01]  /*f930*/  R2UR UR12, R6 ;  /* 0x00000000060c72ca */ /* 0x000fe200000e0000 */
[----:B------:R-:W-:Y:S01]  /*f940*/  ULEA UR11, UR11, UR6, 0xf ;  /* 0x000000060b0b7291 */ /* 0x000fe2000f8e783f */
[----:B------:R-:W-:Y:S01]  /*f950*/  R2UR UR30, R7 ;  /* 0x00000000071e72ca */ /* 0x000fe200000e0000 */
[----:B------:R-:W-:Y:S01]  /*f960*/  UPRMT UR36, URZ, 0x5410, UR21 ;  /* 0x000054103f247896 */ /* 0x000fe20008000015 */
[----:B------:R-:W-:Y:S01]  /*f970*/  ISETP.GT.AND P1, PT, R14, 0x1, PT ;  /* 0x000000010e00780c */ /* 0x000fe20003f24270 */
[----:B------:R-:W-:Y:S01]  /*f980*/  UIADD3 UR26, UR26, 0x10100, UR11 ;  /* 0x000101001a1a7890 */ /* 0x000fe2000fffe00b */
[----:B------:R-:W-:Y:S01]  /*f990*/  ISETP.NE.AND P0, PT, R3, 0x4, PT ;  /* 0x000000040300780c */ /* 0x000fe20003f05270 */
[----:B------:R-:W-:Y:S01]  /*f9a0*/  UIADD3.X UR35, URZ, UR33, URZ, UP1, !UPT ;  /* 0x000000213f237290 */ /* 0x000fe20008ffe43f */
[----:B------:R-:W-:Y:S01]  /*f9b0*/  VIADD R13, R13, 0x80 ;  /* 0x000000800d0d7836 */ /* 0x000fe20000000000 */
[----:B------:R-:W-:Y:S01]  /*f9c0*/  UIADD3 UR8, UR8, 0x100, URZ ;  /* 0x0000010008087890 */ /* 0x000fe2000fffe03f */
[----:B------:R-:W-:Y:S01]  /*f9d0*/  SEL R5, RZ, 0x1, P0 ;  /* 0x00000001ff057807 */ /* 0x000fe20000000000 */
[----:B------:R-:W-:Y:S01]  /*f9e0*/  UMOV UR18, 0x0 ;  /* 0x0000000000127882 */ /* 0x000fe20000000000 */
[----:B------:R-:W-:Y:S01]  /*f9f0*/  UMOV UR19, 0x10000000 ;  /* 0x1000000000137882 */ /* 0x000fe20000000000 */
[----:B------:R-:W-:Y:S01]  /*fa00*/  UMOV UR11, UR29 ;  /* 0x0000001d000b7c82 */ /* 0x000fe20008000000 */
[----:B------:R-:W-:-:S02]  /*fa10*/  LOP3.LUT R2, R2, R5, RZ, 0x3c, !PT ;  /* 0x0000000502027212 */ /* 0x000fc400078e3cff */
[----:B------:R-:W-:Y:S02]  /*fa20*/  SEL R3, R3, RZ, P0 ;  /* 0x000000ff03037207 */ /* 0x000fe40000000000 */
[----:B------:R0:W-:Y:S02]  /*fa30*/  UTMALDG.3D.MULTICAST [UR8], [UR16], UR23, desc[UR18] ;  /* 0x00001208100073b4 */ /* 0x0001e40008011817 */
[----:B0-----:R-:W-:Y:S01]  /*fa40*/  UMOV UR8, UR26 ;  /* 0x0000001a00087c82 */ /* 0x001fe20008000000 */
[----:B------:R-:W-:Y:S02]  /*fa50*/  UMOV UR11, UR30 ;  /* 0x0000001e000b7c82 */ /* 0x000fe40008000000 */
[----:B------:R0:W-:Y:S02]  /*fa60*/  UTMALDG.3D.MULTICAST [UR8], [UR34], UR36, desc[UR18] ;  /* 0x00001208220073b4 */ /* 0x0001e40008011824 */
[----:B0-----:R-:W-:Y:S05]  /*fa70*/  @P1 BRA `(.L_x_307) ;  /* 0xfffffffc00341947 */ /* 0x001fea000383ffff */
.L_x_304:
[----:B------:R-:W-:Y:S05]  /*fa80*/  BSYNC B1 ;  /* 0x0000000000017941 */ /* 0x000fea0003800000 */
.L_x_303:
[----:B------:R-:W2:Y:S01]  /*fa90*/  LDL.LU R15, [R1+0x78] ;  /* 0x00007800010f7983 */ /* 0x000ea20000300800 */
[----:B------:R-:W-:Y:S01]  /*faa0*/  LOP3.LUT P3, RZ, R9, 0xff, RZ, 0xc0, !PT ;  /* 0x000000ff09ff7812 */ /* 0x000fe2000786c0ff */
[----:B------:R-:W-:Y:S01]  /*fab0*/  VIADD R8, R8, UR15 ;  /* 0x0000000f08087c36 */ /* 0x000fe20008000000 */
[----:B------:R-:W-:Y:S01]  /*fac0*/  ULDC.64 UR8, c[0x0][0x650] ;  /* 0x0001940000087ab9 */ /* 0x000fe20000000a00 */
[----:B------:R-:W3:Y:S01]  /*fad0*/  LDL.LU R12, [R1+0x7c] ;  /* 0x00007c00010c7983 */ /* 0x000ee20000300800 */
[----:B------:R-:W-:Y:S01]  /*fae0*/  IMAD.U32 R5, RZ, RZ, UR15 ;  /* 0x0000000fff057e24 */ /* 0x000fe2000f8e00ff */
[----:B------:R-:W-:Y:S01]  /*faf0*/  BSSY B1, `(.L_x_308) ;  /* 0x0000070000017945 */ /* 0x000fe20003800000 */
[----:B------:R-:W-:Y:S01]  /*fb00*/  ISETP.GT.U32.AND P0, PT, R8, 0x3, PT ;  /* 0x000000030800780c */ /* 0x000fe20003f04070 */
[----:B------:R-:W-:Y:S01]  /*fb10*/  IMAD.MOV.U32 R7, RZ, RZ, -0x1 ;  /* 0xffffffffff077424 */ /* 0x000fe200078e00ff */
[----:B------:R-:W-:Y:S01]  /*fb20*/  SHF.R.U32.HI R2, RZ, 0x2, R8 ;  /* 0x00000002ff027819 */ /* 0x000fe20000011608 */
[----:B------:R-:W-:Y:S01]  /*fb30*/  IMAD.MOV.U32 R6, RZ, RZ, -0x1 ;  /* 0xffffffffff067424 */ /* 0x000fe200078e00ff */
[----:B------:R-:W-:Y:S01]  /*fb40*/  ISETP.LT.U32.AND P0, PT, R5, 0x4, P0 ;  /* 0x000000040500780c */ /* 0x000fe20000701070 */
[----:B------:R-:W-:Y:S01]  /*fb50*/  IMAD.MOV.U32 R5, RZ, RZ, -0x1 ;  /* 0xffffffffff057424 */ /* 0x000fe200078e00ff */
[----:B------:R-:W-:Y:S01]  /*fb60*/  LOP3.LUT R2, R2, 0x1, RZ, 0xc0, !PT ;  /* 0x0000000102027812 */ /* 0x000fe200078ec0ff */
[----:B------:R-:W0:Y:S01]  /*fb70*/  @P3 S2R R4, SR_CgaCtaId ;  /* 0x0000000000043919 */ /* 0x000e220000008800 */
[----:B------:R-:W-:-:S02]  /*fb80*/  @P3 MOV R3, 0x400 ;  /* 0x0000040000033802 */ /* 0x000fc40000000f00 */
[----:B------:R-:W-:Y:S01]  /*fb90*/  ISETP.NE.U32.AND P1, PT, R2, 0x1, PT ;  /* 0x000000010200780c */ /* 0x000fe20003f25070 */
[----:B------:R-:W-:Y:S01]  /*fba0*/  IMAD.U32 R2, RZ, RZ, UR15 ;  /* 0x0000000fff027e24 */ /* 0x000fe2000f8e00ff */
[----:B------:R-:W-:Y:S02]  /*fbb0*/  LOP3.LUT R8, R8, 0x3, RZ, 0xc0, !PT ;  /* 0x0000000308087812 */ /* 0x000fe400078ec0ff */
[----:B------:R-:W-:Y:S02]  /*fbc0*/  PRMT R9, RZ, 0x7610, R9 ;  /* 0x00007610ff097816 */ /* 0x000fe40000000009 */
[----:B------:R-:W-:-:S04]  /*fbd0*/  ISETP.GT.U32.AND P1, PT, R2, 0x3, !P1 ;  /* 0x000000030200780c */ /* 0x000fc80004f24070 */
[----:B------:R-:W-:Y:S02]  /*fbe0*/  SEL R2, RZ, 0x1, !P1 ;  /* 0x00000001ff027807 */ /* 0x000fe40004800000 */
[----:B0-----:R-:W-:-:S04]  /*fbf0*/  @P3 LEA R3, R4, R3, 0x18 ;  /* 0x0000000304033211 */ /* 0x001fc800078ec0ff */
[----:B------:R0:W-:Y:S02]  /*fc00*/  @P3 SYNCS.ARRIVE.TRANS64.A1T0 RZ, [R3+URZ+0x58], RZ ;  /* 0x000058ff03ff39a7 */ /* 0x0001e4000810003f */
[----:B0-----:R-:W-:-:S04]  /*fc10*/  SEL R3, RZ, 0x1, !P0 ;  /* 0x00000001ff037807 */ /* 0x001fc80004000000 */
[----:B------:R-:W-:Y:S02]  /*fc20*/  LOP3.LUT R0, R2, R0, R3, 0x96, !PT ;  /* 0x0000000002007212 */ /* 0x000fe400078e9603 */
[----:B------:R-:W-:Y:S02]  /*fc30*/  PRMT R2, RZ, 0x7610, R2 ;  /* 0x00007610ff027816 */ /* 0x000fe40000000002 */
[----:B---3--:R-:W-:-:S04]  /*fc40*/  IADD3 R12, P3, R12, UR24, RZ ;  /* 0x000000180c0c7c10 */ /* 0x008fc8000ff7e0ff */
[----:B--2---:R-:W-:Y:S01]  /*fc50*/  IADD3.X R15, R15, UR20, RZ, P3, !PT ;  /* 0x000000140f0f7c10 */ /* 0x004fe20009ffe4ff */
[----:B------:R0:W-:Y:S01]  /*fc60*/  STL [R1+0x7c], R12 ;  /* 0x00007c0c01007387 */ /* 0x0001e20000100800 */
[----:B------:R-:W-:-:S03]  /*fc70*/  ISETP.GE.U32.AND P3, PT, R12, UR8, PT ;  /* 0x000000080c007c0c */ /* 0x000fc6000bf66070 */
[----:B------:R0:W-:Y:S01]  /*fc80*/  STL [R1+0x78], R15 ;  /* 0x0000780f01007387 */ /* 0x0001e20000100800 */
[----:B------:R-:W-:-:S13]  /*fc90*/  ISETP.GE.U32.AND.EX P0, PT, R15, UR9, PT, P3 ;  /* 0x000000090f007c0c */ /* 0x000fda000bf06130 */
[----:B0-----:R-:W-:Y:S05]  /*fca0*/  @P0 BRA `(.L_x_309) ;  /* 0x0000000400500947 */ /* 0x001fea0003800000 */
[----:B------:R-:W-:Y:S01]  /*fcb0*/  ULDC.64 UR8, c[0x0][0x628] ;  /* 0x00018a0000087ab9 */ /* 0x000fe20000000a00 */
[----:B------:R-:W0:Y:S01]  /*fcc0*/  S2R R11, SR_CTAID.X ;  /* 0x00000000000b7919 */ /* 0x000e220000002500 */
[----:B------:R-:W-:Y:S01]  /*fcd0*/  ISETP.NE.U32.AND P0, PT, RZ, UR8, PT ;  /* 0x00000008ff007c0c */ /* 0x000fe2000bf05070 */
[----:B------:R-:W-:Y:S01]  /*fce0*/  ULDC UR11, c[0x0][0x630] ;  /* 0x00018c00000b7ab9 */ /* 0x000fe20000000800 */
[----:B------:R-:W-:Y:S01]  /*fcf0*/  IMAD.MOV.U32 R2, RZ, RZ, R12 ;  /* 0x000000ffff027224 */ /* 0x000fe200078e000c */
[----:B------:R-:W1:Y:S01]  /*fd00*/  S2R R10, SR_CTAID.Y ;  /* 0x00000000000a7919 */ /* 0x000e620000002600 */
[----:B------:R-:W-:Y:S01]  /*fd10*/  ISETP.NE.AND.EX P0, PT, RZ, UR9, PT, P0 ;  /* 0x00000009ff007c0c */ /* 0x000fe2000bf05300 */
[----:B------:R-:W-:-:S12]  /*fd20*/  IMAD.MOV.U32 R3, RZ, RZ, R15 ;  /* 0x000000ffff037224 */ /* 0x000fd800078e000f */
[----:B------:R-:W-:Y:S05]  /*fd30*/  @!P0 BRA `(.L_x_310) ;  /* 0x0000000000288947 */ /* 0x000fea0003800000 */
[----:B------:R-:W-:Y:S02]  /*fd40*/  ULDC UR10, c[0x0][0x634] ;  /* 0x00018d00000a7ab9 */ /* 0x000fe40000000800 */
[----:B------:R-:W-:-:S05]  /*fd50*/  IADD3 R7, P0, R12, UR10, RZ ;  /* 0x0000000a0c077c10 */ /* 0x000fca000ff1e0ff */
[----:B------:R-:W-:-:S04]  /*fd60*/  IMAD.X R13, RZ, RZ, R15, P0 ;  /* 0x000000ffff0d7224 */ /* 0x000fc800000e060f */
[----:B------:R-:W-:-:S04]  /*fd70*/  IMAD.WIDE.U32 R4, R13, UR8, RZ ;  /* 0x000000080d047c25 */ /* 0x000fc8000f8e00ff */
[----:B------:R-:W-:-:S04]  /*fd80*/  IMAD.WIDE.U32 R4, P0, R7, UR9, R4 ;  /* 0x0000000907047c25 */ /* 0x000fc8000f800004 */
[----:B------:R-:W-:-:S04]  /*fd90*/  IMAD.WIDE.U32 R6, R7, UR8, RZ ;  /* 0x0000000807067c25 */ /* 0x000fc8000f8e00ff */
[----:B------:R-:W-:Y:S01]  /*fda0*/  IMAD.X R3, RZ, RZ, RZ, P0 ;  /* 0x000000ffff037224 */ /* 0x000fe200000e06ff */
[----:B------:R-:W-:Y:S01]  /*fdb0*/  IADD3 RZ, P0, R7, R4, RZ ;  /* 0x0000000407ff7210 */ /* 0x000fe20007f1e0ff */
[----:B------:R-:W-:-:S04]  /*fdc0*/  IMAD.MOV.U32 R2, RZ, RZ, R5 ;  /* 0x000000ffff027224 */ /* 0x000fc800078e0005 */
[----:B------:R-:W-:-:S08]  /*fdd0*/  IMAD.WIDE.U32.X R2, R13, UR9, R2, P0 ;  /* 0x000000090d027c25 */ /* 0x000fd000080e0402 */
.L_x_310:
[--C-:B------:R-:W-:Y:S01]  /*fde0*/  SHF.R.U64 R6, R2, UR11, R3.reuse ;  /* 0x0000000b02067c19 */ /* 0x100fe20008001203 */
[----:B------:R-:W-:Y:S01]  /*fdf0*/  ULDC.64 UR8, c[0x0][0x620] ;  /* 0x0001880000087ab9 */ /* 0x000fe20000000a00 */
[----:B------:R-:W-:Y:S01]  /*fe00*/  SHF.R.U32.HI R2, RZ, UR11, R3 ;  /* 0x0000000bff027c19 */ /* 0x000fe20008011603 */
[----:B------:R-:W-:Y:S01]  /*fe10*/  IMAD.MOV.U32 R3, RZ, RZ, R15 ;  /* 0x000000ffff037224 */ /* 0x000fe200078e000f */
[----:B------:R-:W-:Y:S01]  /*fe20*/  IADD3 R5, P0, RZ, -R6, RZ ;  /* 0x80000006ff057210 */ /* 0x000fe20007f1e0ff */
[----:B------:R-:W2:Y:S01]  /*fe30*/  LDC R16, c[0x0][0x144] ;  /* 0x00005100ff107b82 */ /* 0x000ea20000000800 */
[----:B0-----:R-:W-:Y:S01]  /*fe40*/  I2FP.F32.U32 R7, R11 ;  /* 0x0000000b00077245 */ /* 0x001fe20000201000 */
[----:B------:R-:W-:Y:S01]  /*fe50*/  ULDC.64 UR16, c[0x0][0x640] ;  /* 0x0001900000107ab9 */ /* 0x000fe20000000a00 */
[----:B------:R-:W-:Y:S01]  /*fe60*/  ULDC UR10, c[0x0][0x608] ;  /* 0x00018200000a7ab9 */ /* 0x000fe20000000800 */
[----:B------:R-:W-:Y:S01]  /*fe70*/  IMAD.X R2, RZ, RZ, ~R2, P0 ;  /* 0x000000ffff027224 */ /* 0x000fe200000e0e02 */
[----:B------:R-:W-:-:S03]  /*fe80*/  ISETP.NE.U32.AND P0, PT, RZ, UR16, PT ;  /* 0x00000010ff007c0c */ /* 0x000fc6000bf05070 */
[----:B------:R-:W-:Y:S01]  /*fe90*/  IMAD R4, R2, UR8, RZ ;  /* 0x0000000802047c24 */ /* 0x000fe2000f8e02ff */
[----:B------:R-:W0:Y:S01]  /*fea0*/  LDC R13, c[0x0][0x148] ;  /* 0x00005200ff0d7b82 */ /* 0x000e220000000800 */
[----:B------:R-:W-:Y:S01]  /*feb0*/  IMAD.MOV.U32 R2, RZ, RZ, R12 ;  /* 0x000000ffff027224 */ /* 0x000fe200078e000c */
[----:B------:R-:W-:-:S03]  /*fec0*/  ISETP.NE.AND.EX P0, PT, RZ, UR17, PT, P0 ;  /* 0x00000011ff007c0c */ /* 0x000fc6000bf05300 */
[----:B------:R-:W-:Y:S01]  /*fed0*/  IMAD.WIDE.U32 R2, R5, UR8, R2 ;  /* 0x0000000805027c25 */ /* 0x000fe2000f8e0002 */
[----:B------:R-:W-:-:S03]  /*fee0*/  ULDC UR8, c[0x0][0x150] ;  /* 0x0000540000087ab9 */ /* 0x000fc60000000800 */
[----:B------:R-:W-:Y:S02]  /*fef0*/  IMAD R5, R5, UR9, R4 ;  /* 0x0000000905057c24 */ /* 0x000fe4000f8e0204 */
[----:B------:R-:W-:Y:S01]  /*ff00*/  FMUL R4, R7, UR8 ;  /* 0x0000000807047c20 */ /* 0x000fe20008400000 */
[----:B------:R-:W-:Y:S01]  /*ff10*/  ULDC UR8, c[0x0][0x618] ;  /* 0x0001860000087ab9 */ /* 0x000fe20000000800 */
[----:B------:R-:W-:Y:S01]  /*ff20*/  ULDC UR9, c[0x0][0x154] ;  /* 0x0000550000097ab9 */ /* 0x000fe20000000800 */
[----:B------:R-:W-:-:S03]  /*ff30*/  IMAD.IADD R3, R3, 0x1, R5 ;  /* 0x0000000103037824 */ /* 0x000fc600078e0205 */
[----:B------:R-:W3:Y:S02]  /*ff40*/  F2I.U32.TRUNC.NTZ R4, R4 ;  /* 0x0000000400047305 */ /* 0x000ee4000020f000 */
[----:B------:R-:W-:Y:S02]  /*ff50*/  SHF.R.U64 R7, R2, UR8, R3 ;  /* 0x0000000802077c19 */ /* 0x000fe40008001203 */
[----:B-1----:R-:W-:-:S05]  /*ff60*/  I2FP.F32.U32 R2, R10 ;  /* 0x0000000a00027245 */ /* 0x002fca0000201000 */
[----:B------:R-:W-:Y:S01]  /*ff70*/  FMUL R5, R2, UR9 ;  /* 0x0000000902057c20 */ /* 0x000fe20008400000 */
[----:B------:R-:W-:Y:S01]  /*ff80*/  SHF.R.U32.HI R2, RZ, UR8, R3 ;  /* 0x00000008ff027c19 */ /* 0x000fe20008011603 */
[----:B------:R-:W-:Y:S02]  /*ff90*/  ULDC UR8, c[0x0][0x658] ;  /* 0x0001960000087ab9 */ /* 0x000fe40000000800 */
[----:B------:R1:W4:Y:S01]  /*ffa0*/  F2I.U32.TRUNC.NTZ R15, R5 ;  /* 0x00000005000f7305 */ /* 0x000322000020f000 */
[--C-:B------:R-:W-:Y:S02]  /*ffb0*/  SHF.R.U64 R14, R7, UR10, R2.reuse ;  /* 0x0000000a070e7c19 */ /* 0x100fe40008001202 */
[----:B------:R-:W-:Y:S01]  /*ffc0*/  SHF.R.U32.HI R3, RZ, UR10, R2 ;  /* 0x0000000aff037c19 */ /* 0x000fe20008011602 */
[----:B---3--:R-:W-:-:S03]  /*ffd0*/  IMAD.MOV R2, RZ, RZ, -R4 ;  /* 0x000000ffff027224 */ /* 0x008fc600078e0a04 */
[----:B------:R-:W-:Y:S01]  /*ffe0*/  SHF.R.U64 R12, R14, UR8, R3 ;  /* 0x000000080e0c7c19 */ /* 0x000fe20008001203 */
[----:B--2---:R-:W-:Y:S01]  /*fff0*/  IMAD R17, R16, R2, R11 ;  /* 0x0000000210117224 */ /* 0x004fe200078e020b */
[----:B------:R-:W-:-:S03]  /*10000*/  SHF.R.U32.HI R4, RZ, UR8, R3 ;  /* 0x00000008ff047c19 */ /* 0x000fc60008011603 */
[----:B------:R-:W-:Y:S02]  /*10010*/  IMAD.MOV.U32 R2, RZ, RZ, R12 ;  /* 0x000000ffff027224 */ /* 0x000fe400078e000c */
[----:B------:R-:W-:Y:S01]  /*10020*/  IMAD.MOV.U32 R3, RZ, RZ, R4 ;  /* 0x000000ffff037224 */ /* 0x000fe200078e0004 */
[----:B-1--4-:R-:W-:Y:S06]  /*10030*/  @!P0 BRA `(.L_x_311) ;  /* 0x0000000000288947 */ /* 0x012fec0003800000 */
[----:B------:R-:W-:Y:S02]  /*10040*/  ULDC UR8, c[0x0][0x64c] ;  /* 0x0001930000087ab9 */ /* 0x000fe40000000800 */
[----:B------:R-:W-:-:S05]  /*10050*/  IADD3 R3, P0, R12, UR8, RZ ;  /* 0x000000080c037c10 */ /* 0x000fca000ff1e0ff */
[----:B------:R-:W-:-:S04]  /*10060*/  IMAD.X R11, RZ, RZ, R4, P0 ;  /* 0x000000ffff0b7224 */ /* 0x000fc800000e0604 */
[----:B------:R-:W-:-:S04]  /*10070*/  IMAD.WIDE.U32 R4, R11, UR16, RZ ;  /* 0x000000100b047c25 */ /* 0x000fc8000f8e00ff */
[----:B------:R-:W-:-:S04]  /*10080*/  IMAD.WIDE.U32 R4, P0, R3, UR17, R4 ;  /* 0x0000001103047c25 */ /* 0x000fc8000f800004 */
[----:B------:R-:W-:-:S04]  /*10090*/  IMAD.WIDE.U32 R2, R3, UR16, RZ ;  /* 0x0000001003027c25 */ /* 0x000fc8000f8e00ff */
[----:B------:R-:W-:Y:S01]  /*100a0*/  IMAD.MOV.U32 R2, RZ, RZ, R5 ;  /* 0x000000ffff027224 */ /* 0x000fe200078e0005 */
[----:B------:R-:W-:Y:S01]  /*100b0*/  IADD3 RZ, P1, R3, R4, RZ ;  /* 0x0000000403ff7210 */ /* 0x000fe20007f3e0ff */
[----:B------:R-:W-:-:S04]  /*100c0*/  IMAD.X R3, RZ, RZ, RZ, P0 ;  /* 0x000000ffff037224 */ /* 0x000fc800000e06ff */
[----:B------:R-:W-:-:S08]  /*100d0*/  IMAD.WIDE.U32.X R2, R11, UR17, R2, P1 ;  /* 0x000000110b027c25 */ /* 0x000fd000088e0402 */
.L_x_311:
[----:B------:R-:W-:Y:S01]  /*100e0*/  ULDC UR8, c[0x0][0x648] ;  /* 0x0001920000087ab9 */ /* 0x000fe20000000800 */
[----:B------:R-:W-:Y:S01]  /*100f0*/  IMAD.MOV R15, RZ, RZ, -R15 ;  /* 0x000000ffff0f7224 */ /* 0x000fe200078e0a0f */
[----:B------:R-:W-:Y:S01]  /*10100*/  SHF.R.U64 R3, R2, UR8, R3 ;  /* 0x0000000802037c19 */ /* 0x000fe20008001203 */
[----:B------:R-:W-:Y:S01]  /*10110*/  ULDC UR8, c[0x0][0x638] ;  /* 0x00018e0000087ab9 */ /* 0x000fe20000000800 */
[----:B------:R-:W-:Y:S01]  /*10120*/  LOP3.LUT R2, R14, UR14, RZ, 0xc0, !PT ;  /* 0x0000000e0e027c12 */ /* 0x000fe2000f8ec0ff */
[----:B0-----:R-:W-:Y:S01]  /*10130*/  @P2 IMAD R17, R13, R15, R10 ;  /* 0x0000000f0d112224 */ /* 0x001fe200078e020a */
[----:B------:R-:W-:Y:S01]  /*10140*/  LOP3.LUT R7, R7, UR4, RZ, 0xc0, !PT ;  /* 0x0000000407077c12 */ /* 0x000fe2000f8ec0ff */
[----:B------:R-:W-:Y:S01]  /*10150*/  IMAD.MOV R5, RZ, RZ, -R3 ;  /* 0x000000ffff057224 */ /* 0x000fe200078e0a03 */
[----:B------:R-:W-:Y:S01]  /*10160*/  ULDC UR9, c[0x0][0x610] ;  /* 0x0001840000097ab9 */ /* 0x000fe20000000800 */
[----:B------:R-:W-:Y:S02]  /*10170*/  IMAD R2, R3, UR5, R2 ;  /* 0x0000000503027c24 */ /* 0x000fe4000f8e0202 */
[----:B------:R-:W-:Y:S01]  /*10180*/  IMAD R12, R5, UR8, R12 ;  /* 0x00000008050c7c24 */ /* 0x000fe2000f8e020c */
[----:B------:R-:W-:Y:S01]  /*10190*/  ULDC UR8, c[0x0][0x600] ;  /* 0x0001800000087ab9 */ /* 0x000fe20000000800 */
[----:B------:R-:W-:-:S02]  /*101a0*/  IMAD R5, R2, UR9, R17 ;  /* 0x0000000902057c24 */ /* 0x000fc4000f8e0211 */
[----:B------:R-:W-:Y:S02]  /*101b0*/  IMAD R12, R12, UR8, R7 ;  /* 0x000000080c0c7c24 */ /* 0x000fe4000f8e0207 */
[----:B------:R-:W-:-:S03]  /*101c0*/  IMAD.MOV.U32 R2, RZ, RZ, 0x1 ;  /* 0x00000001ff027424 */ /* 0x000fc600078e00ff */
[----:B------:R-:W-:Y:S02]  /*101d0*/  SEL R7, R12, R5, !P2 ;  /* 0x000000050c077207 */ /* 0x000fe40005000000 */
[----:B------:R-:W-:-:S07]  /*101e0*/  SEL R5, R5, R12, !P2 ;  /* 0x0000000c05057207 */ /* 0x000fce0005000000 */
.L_x_309:
[----:B------:R-:W-:Y:S05]  /*101f0*/  BSYNC B1 ;  /* 0x0000000000017941 */ /* 0x000fea0003800000 */
.L_x_308:
[----:B------:R-:W-:-:S13]  /*10200*/  LOP3.LUT P0, RZ, R2, 0xff, RZ, 0xc0, !PT ;  /* 0x000000ff02ff7812 */ /* 0x000fda000780c0ff */
[----:B------:R-:W-:Y:S05]  /*10210*/  @P0 BRA `(.L_x_312) ;  /* 0xfffffff400140947 */ /* 0x000fea000383ffff */
[----:B------:R-:W-:Y:S05]  /*10220*/  BSYNC B0 ;  /* 0x0000000000007941 */ /* 0x000fea0003800000 */
.L_x_301:
[----:B------:R-:W-:-:S03]  /*10230*/  UMOV UR8, 0xffffffff ;  /* 0xffffffff00087882 */ /* 0x000fc60000000000 */
[----:B------:R-:W-:Y:S05]  /*10240*/  BRA.DIV UR8, `(.L_x_313) ;  /* 0x0000000608287947 */ /* 0x000fea000b800000 */
[----:B------:R-:W-:-:S13]  /*10250*/  ELECT P0, URZ, PT ;  /* 0x00000000003f782f */ /* 0x000fda0003800000 */
.L_x_327:
[----:B------:R-:W-:Y:S04]  /*10260*/  BSSY B0, `(.L_x_314) ;  /* 0x000002c000007945 */ /* 0x000fe80003800000 */
[----:B------:R-:W-:Y:S05]  /*10270*/  @!P0 BRA `(.L_x_315) ;  /* 0x0000000000a88947 */ /* 0x000fea0003800000 */
[----:B------:R-:W-:-:S04]  /*10280*/  ULOP3.LUT UR8, UR13, 0x2, URZ, 0xfc, !UPT ;  /* 0x000000020d087892 */ /* 0x000fc8000f8efc3f */
[----:B------:R-:W-:-:S06]  /*10290*/  UISETP.NE.AND UP0, UPT, UR8, 0x3, UPT ;  /* 0x000000030800788c */ /* 0x000fcc000bf05270 */
[----:B------:R-:W-:-:S13]  /*102a0*/  PLOP3.LUT P0, PT, PT, PT, UP0, 0x80, 0x0 ;  /* 0x000000000000781c */ /* 0x000fda0003f0f008 */
[----:B------:R-:W-:Y:S05]  /*102b0*/  @!P0 BRA `(.L_x_316) ;  /* 0x0000000000048947 */ /* 0x000fea0003800000 */
[----:B------:R-:W-:Y:S01]  /*102c0*/  BPT.TRAP 0x1 ;  /* 0x000000040000795c */ /* 0x000fe20000300000 */
.L_x_316:
[----:B------:R-:W0:Y:S01]  /*102d0*/  S2R R3, SR_CgaCtaId ;  /* 0x0000000000037919 */ /* 0x000e220000008800 */
[----:B------:R-:W-:-:S04]  /*102e0*/  MOV R2, 0x400 ;  /* 0x0000040000027802 */ /* 0x000fc80000000f00 */
[----:B0-----:R-:W-:Y:S02]  /*102f0*/  LEA R3, R3, R2, 0x18 ;  /* 0x0000000203037211 */ /* 0x001fe400078ec0ff */
[----:B------:R-:W-:-:S03]  /*10300*/  SHF.L.U32 R2, R0, 0x1f, RZ ;  /* 0x0000001f00027819 */ /* 0x000fc600000006ff */
[----:B------:R-:W-:-:S04]  /*10310*/  VIADD R3, R3, 0x20 ;  /* 0x0000002003037836 */ /* 0x000fc80000000000 */
[C---:B------:R-:W-:Y:S02]  /*10320*/  IMAD R7, R8.reuse, 0x8, R3 ;  /* 0x0000000808077824 */ /* 0x040fe400078e0203 */
[----:B------:R-:W-:Y:S02]  /*10330*/  VIADD R8, R8, 0x1 ;  /* 0x0000000108087836 */ /* 0x000fe40000000000 */
[----:B------:R-:W0:Y:S03]  /*10340*/  SYNCS.PHASECHK.TRANS64.TRYWAIT P0, [R7+URZ], R2 ;  /* 0x00000002070075a7 */ /* 0x000e26000800017f */
[----:B------:R-:W-:-:S04]  /*10350*/  ISETP.NE.AND P1, PT, R8, 0x4, PT ;  /* 0x000000040800780c */ /* 0x000fc80003f25270 */
[----:B------:R-:W-:Y:S02]  /*10360*/  SEL R5, RZ, 0x1, P1 ;  /* 0x00000001ff057807 */ /* 0x000fe40000800000 */
[----:B------:R-:W-:Y:S02]  /*10370*/  SEL R8, R8, RZ, P1 ;  /* 0x000000ff08087207 */ /* 0x000fe40000800000 */
[----:B------:R-:W-:-:S03]  /*10380*/  LOP3.LUT R5, R0, R5, RZ, 0x3c, !PT ;  /* 0x0000000500057212 */ /* 0x000fc600078e3cff */
[----:B------:R-:W-:Y:S01]  /*10390*/  IMAD R9, R8, 0x8, R3 ;  /* 0x0000000808097824 */ /* 0x000fe200078e0203 */
[----:B------:R-:W-:Y:S01]  /*103a0*/  SHF.L.U32 R4, R5, 0x1f, RZ ;  /* 0x0000001f05047819 */ /* 0x000fe200000006ff */
[----:B0-----:R-:W-:Y:S06]  /*103b0*/  @!P0 BRA `(.L_x_317) ;  /* 0x0000000000ec8947 */ /* 0x001fec0003800000 */
.L_x_328:
[----:B------:R-:W1:Y:S01]  /*103c0*/  SYNCS.PHASECHK.TRANS64.TRYWAIT P0, [R9+URZ], R4 ;  /* 0x00000004090075a7 */ /* 0x000e62000800017f */
[----:B------:R-:W-:-:S05]  /*103d0*/  VIADD R0, R8, 0x1 ;  /* 0x0000000108007836 */ /* 0x000fca0000000000 */
[----:B------:R-:W-:-:S04]  /*103e0*/  ISETP.NE.AND P1, PT, R0, 0x4, PT ;  /* 0x000000040000780c */ /* 0x000fc80003f25270 */
[----:B0-----:R-:W-:Y:S02]  /*103f0*/  SEL R2, RZ, 0x1, P1 ;  /* 0x00000001ff027807 */ /* 0x001fe40000800000 */
[----:B------:R-:W-:Y:S02]  /*10400*/  SEL R0, R0, RZ, P1 ;  /* 0x000000ff00007207 */ /* 0x000fe40000800000 */
[----:B------:R-:W-:-:S03]  /*10410*/  LOP3.LUT R7, R5, R2, RZ, 0x3c, !PT ;  /* 0x0000000205077212 */ /* 0x000fc600078e3cff */
[----:B------:R-:W-:Y:S01]  /*10420*/  IMAD R6, R0, 0x8, R3 ;  /* 0x0000000800067824 */ /* 0x000fe200078e0203 */
[----:B------:R-:W-:Y:S01]  /*10430*/  SHF.L.U32 R5, R7, 0x1f, RZ ;  /* 0x0000001f07057819 */ /* 0x000fe200000006ff */
[----:B-1----:R-:W-:Y:S06]  /*10440*/  @!P0 BRA `(.L_x_318) ;  /* 0x0000000000dc8947 */ /* 0x002fec0003800000 */
.L_x_329:
[----:B------:R-:W1:Y:S01]  /*10450*/  SYNCS.PHASECHK.TRANS64.TRYWAIT P0, [R6+URZ], R5 ;  /* 0x00000005060075a7 */ /* 0x000e62000800017f */
[----:B------:R-:W-:-:S05]  /*10460*/  VIADD R0, R0, 0x1 ;  /* 0x0000000100007836 */ /* 0x000fca0000000000 */
[----:B------:R-:W-:-:S04]  /*10470*/  ISETP.NE.AND P1, PT, R0, 0x4, PT ;  /* 0x000000040000780c */ /* 0x000fc80003f25270 */
[----:B------:R-:W-:Y:S02]  /*10480*/  SEL R2, RZ, 0x1, P1 ;  /* 0x00000001ff027807 */ /* 0x000fe40000800000 */
[----:B------:R-:W-:Y:S02]  /*10490*/  SEL R0, R0, RZ, P1 ;  /* 0x000000ff00007207 */ /* 0x000fe40000800000 */
[----:B------:R-:W-:Y:S01]  /*104a0*/  LOP3.LUT R2, R7, R2, RZ, 0x3c, !PT ;  /* 0x0000000207027212 */ /* 0x000fe200078e3cff */
[----:B-1----:R-:W-:Y:S06]  /*104b0*/  @!P0 BRA `(.L_x_319) ;  /* 0x0000000000d48947 */ /* 0x002fec0003800000 */
.L_x_330:
[----:B------:R-:W-:Y:S01]  /*104c0*/  IMAD R3, R0, 0x8, R3 ;  /* 0x0000000800037824 */ /* 0x000fe200078e0203 */
[----:B------:R-:W-:-:S07]  /*104d0*/  SHF.L.U32 R0, R2, 0x1f, RZ ;  /* 0x0000001f02007819 */ /* 0x000fce00000006ff */
.L_x_320:
[----:B--2---:R2:W3:Y:S02]  /*104e0*/  SYNCS.PHASECHK.TRANS64.TRYWAIT P0, [R3+URZ], R0 ;  /* 0x00000000030075a7 */ /* 0x0044e4000800017f */
[----:B---3--:R-:W-:Y:S05]  /*104f0*/  @!P0 NANOSLEEP.SYNCS 0x989680 ;  /* 0x009896800000895d */ /* 0x008fea0003900000 */
[----:B------:R-:W3:Y:S02]  /*10500*/  @!P0 SYNCS.PHASECHK.TRANS64 P0, [R3+URZ], R0 ;  /* 0x00000000030085a7 */ /* 0x000ee4000800007f */
[----:B---3--:R-:W-:Y:S05]  /*10510*/  @!P0 BRA `(.L_x_320) ;  /* 0xfffffffc00f08947 */ /* 0x008fea000383ffff */
.L_x_315:
[----:B------:R-:W-:Y:S05]  /*10520*/  BSYNC B0 ;  /* 0x0000000000007941 */ /* 0x000fea0003800000 */
.L_x_314:
[----:B------:R-:W-:Y:S05]  /*10530*/  EXIT ;  /* 0x000000000000794d */ /* 0x000fea0003800000 */
.L_x_21:
[----:B-1----:R-:W-:-:S04]  /*10540*/  IMAD.U32 R3, RZ, RZ, UR6 ;  /* 0x00000006ff037e24 */ /* 0x002fc8000f8e00ff */
[----:B------:R1:W2:Y:S03]  /*10550*/  SYNCS.PHASECHK.TRANS64.TRYWAIT P0, [R3+URZ], R0 ;  /* 0x00000000030075a7 */ /* 0x0002a6000800017f */
[----:B--2---:R-:W-:Y:S05]  /*10560*/  @!P0 NANOSLEEP.SYNCS 0x989680 ;  /* 0x009896800000895d */ /* 0x004fea0003900000 */
[----:B------:R-:W2:Y:S02]  /*10570*/  @!P0 SYNCS.PHASECHK.TRANS64 P0, [R3+URZ], R0 ;  /* 0x00000000030085a7 */ /* 0x000ea4000800007f */
[----:B--2---:R-:W-:Y:S05]  /*10580*/  @!P0 BRA `(.L_x_21) ;  /* 0xfffffffc00ec8947 */ /* 0x004fea000383ffff */
[----:B------:R-:W-:Y:S05]  /*10590*/  BRA `(.L_x_20) ;  /* 0xffffff1800287947 */ /* 0x000fea000383ffff */
.L_x_27:
[----:B-----5:R2:W-:Y:S02]  /*105a0*/  STL [R1+0x88], R0 ;  /* 0x0000880001007387 */ /* 0x0205e40000100800 */
[----:B--2---:R-:W-:-:S04]  /*105b0*/  IMAD.U32 R0, RZ, RZ, UR9 ;  /* 0x00000009ff007e24 */ /* 0x004fc8000f8e00ff */
[----:B------:R2:W3:Y:S03]  /*105c0*/  SYNCS.PHASECHK.TRANS64.TRYWAIT P0, [R0+URZ], R229 ;  /* 0x000000e5000075a7 */ /* 0x0004e6000800017f */
[----:B---3--:R-:W-:Y:S05]  /*105d0*/  @!P0 NANOSLEEP.SYNCS 0x989680 ;  /* 0x009896800000895d */ /* 0x008fea0003900000 */
[----:B------:R2:W3:Y:S02]  /*105e0*/  @!P0 SYNCS.PHASECHK.TRANS64 P0, [R0+URZ], R229 ;  /* 0x000000e5000085a7 */ /* 0x0004e4000800007f */
[----:B--2---:R2:W5:Y:S02]  /*105f0*/  LDL.LU R0, [R1+0x88] ;  /* 0x0000880001007983 */ /* 0x0045640000300800 */
[----:B--23--:R-:W-:Y:S05]  /*10600*/  @!P0 BRA `(.L_x_27) ;  /* 0xfffffffc00e48947 */ /* 0x00cfea000383ffff */
[----:B------:R-:W-:Y:S05]  /*10610*/  BRA `(.L_x_26) ;  /* 0xffffff2800cc7947 */ /* 0x000fea000383ffff */
.L_x_302:
[----:B------:R-:W-:Y:S01]  /*10620*/  BSSY B1, `(.L_x_321) ;  /* 0x0000006000017945 */ /* 0x000fe20003800000 */
[----:B------:R-:W-:-:S07]  /*10630*/  IMAD.MOV.U32 R2, RZ, RZ, -0x1 ;  /* 0xffffffffff027424 */ /* 0x000fce00078e00ff */
[----:B------:R-:W-:Y:S05]  /*10640*/  WARPSYNC.COLLECTIVE R2, `(.L_x_322) ;  /* 0x00000000020c7348 */ /* 0x000fea0003c00000 */
[----:B------:R-:W-:Y:S02]  /*10650*/  ELECT P0, UR62, PT ;  /* 0x00000000003e782f */ /* 0x000fe40003800000 */
[----:B------:R-:W-:Y:S01]  /*10660*/  MOV R2, UR62 ;  /* 0x0000003e00027c02 */ /* 0x000fe20008000f00 */
[----:B------:R-:W-:Y:S10]  /*10670*/  ENDCOLLECTIVE ;  /* 0x000000000000791b */ /* 0x000ff40003800000 */
.L_x_322:
[----:B------:R-:W-:Y:S05]  /*10680*/  BSYNC B1 ;  /* 0x0000000000017941 */ /* 0x000fea0003800000 */
.L_x_321:
[----:B------:R-:W-:Y:S05]  /*10690*/  BRA `(.L_x_323) ;  /* 0xfffffff000007947 */ /* 0x000fea000383ffff */
.L_x_305:
[----:B0-----:R0:W2:Y:S02]  /*106a0*/  SYNCS.PHASECHK.TRANS64.TRYWAIT P0, [R11+URZ+0x20], R4 ;  /* 0x000020040b0075a7 */ /* 0x0010a4000800017f */
[----:B--2---:R-:W-:Y:S05]  /*106b0*/  @!P0 NANOSLEEP.SYNCS 0x989680 ;  /* 0x009896800000895d */ /* 0x004fea0003900000 */
[----:B------:R-:W2:Y:S02]  /*106c0*/  @!P0 SYNCS.PHASECHK.TRANS64 P0, [R11+URZ+0x20], R4 ;  /* 0x000020040b0085a7 */ /* 0x000ea4000800007f */
[----:B--2---:R-:W-:Y:S05]  /*106d0*/  @!P0 BRA `(.L_x_305) ;  /* 0xfffffffc00f08947 */ /* 0x004fea000383ffff */
[----:B------:R-:W-:Y:S05]  /*106e0*/  BRA `(.L_x_324) ;  /* 0xfffffff000407947 */ /* 0x000fea000383ffff */
.L_x_313:
[----:B------:R-:W-:Y:S01]  /*106f0*/  BSSY B0, `(.L_x_325) ;  /* 0x0000006000007945 */ /* 0x000fe20003800000 */
[----:B------:R-:W-:-:S07]  /*10700*/  IMAD.MOV.U32 R2, RZ, RZ, -0x1 ;  /* 0xffffffffff027424 */ /* 0x000fce00078e00ff */
[----:B------:R-:W-:Y:S05]  /*10710*/  WARPSYNC.COLLECTIVE R2, `(.L_x_326) ;  /* 0x00000000020c7348 */ /* 0x000fea0003c00000 */
[----:B------:R-:W-:Y:S02]  /*10720*/  ELECT P0, UR62, PT ;  /* 0x00000000003e782f */ /* 0x000fe40003800000 */
[----:B------:R-:W-:Y:S01]  /*10730*/  MOV R2, UR62 ;  /* 0x0000003e00027c02 */ /* 0x000fe20008000f00 */
[----:B------:R-:W-:Y:S10]  /*10740*/  ENDCOLLECTIVE ;  /* 0x000000000000791b */ /* 0x000ff40003800000 */
.L_x_326:
[----:B------:R-:W-:Y:S05]  /*10750*/  BSYNC B0 ;  /* 0x0000000000007941 */ /* 0x000fea0003800000 */
.L_x_325:
[----:B------:R-:W-:Y:S05]  /*10760*/  BRA `(.L_x_327) ;  /* 0xfffffff800bc7947 */ /* 0x000fea000383ffff */
.L_x_317:
[----:B0-----:R0:W1:Y:S02]  /*10770*/  SYNCS.PHASECHK.TRANS64.TRYWAIT P0, [R7+URZ], R2 ;  /* 0x00000002070075a7 */ /* 0x001064000800017f */
[----:B-1----:R-:W-:Y:S05]  /*10780*/  @!P0 NANOSLEEP.SYNCS 0x989680 ;  /* 0x009896800000895d */ /* 0x002fea0003900000 */
[----:B------:R-:W1:Y:S02]  /*10790*/  @!P0 SYNCS.PHASECHK.TRANS64 P0, [R7+URZ], R2 ;  /* 0x00000002070085a7 */ /* 0x000e64000800007f */
[----:B-1----:R-:W-:Y:S05]  /*107a0*/  @!P0 BRA `(.L_x_317) ;  /* 0xfffffffc00f08947 */ /* 0x002fea000383ffff */
[----:B------:R-:W-:Y:S05]  /*107b0*/  BRA `(.L_x_328) ;  /* 0xfffffffc00007947 */ /* 0x000fea000383ffff */
.L_x_318:
[----:B0-----:R0:W1:Y:S02]  /*107c0*/  SYNCS.PHASECHK.TRANS64.TRYWAIT P0, [R9+URZ], R4 ;  /* 0x00000004090075a7 */ /* 0x001064000800017f */
[----:B-1----:R-:W-:Y:S05]  /*107d0*/  @!P0 NANOSLEEP.SYNCS 0x989680 ;  /* 0x009896800000895d */ /* 0x002fea0003900000 */
[----:B------:R-:W1:Y:S02]  /*107e0*/  @!P0 SYNCS.PHASECHK.TRANS64 P0, [R9+URZ], R4 ;  /* 0x00000004090085a7 */ /* 0x000e64000800007f */
[----:B-1----:R-:W-:Y:S05]  /*107f0*/  @!P0 BRA `(.L_x_318) ;  /* 0xfffffffc00f08947 */ /* 0x002fea000383ffff */
[----:B------:R-:W-:Y:S05]  /*10800*/  BRA `(.L_x_329) ;  /* 0xfffffffc00107947 */ /* 0x000fea000383ffff */
.L_x_319:
[----:B-1----:R1:W2:Y:S02]  /*10810*/  SYNCS.PHASECHK.TRANS64.TRYWAIT P0, [R6+URZ], R5 ;  /* 0x00000005060075a7 */ /* 0x0022a4000800017f */
[----:B--2---:R-:W-:Y:S05]  /*10820*/  @!P0 NANOSLEEP.SYNCS 0x989680 ;  /* 0x009896800000895d */ /* 0x004fea0003900000 */
[----:B------:R-:W2:Y:S02]  /*10830*/  @!P0 SYNCS.PHASECHK.TRANS64 P0, [R6+URZ], R5 ;  /* 0x00000005060085a7 */ /* 0x000ea4000800007f */
[----:B--2---:R-:W-:Y:S05]  /*10840*/  @!P0 BRA `(.L_x_319) ;  /* 0xfffffffc00f08947 */ /* 0x004fea000383ffff */
[----:B------:R-:W-:Y:S05]  /*10850*/  BRA `(.L_x_330) ;  /* 0xfffffffc00187947 */ /* 0x000fea000383ffff */
.L_x_331:
[----:B------:R-:W-:-:S00]  /*10860*/  BRA `(.L_x_331) ;  /* 0xfffffffc00fc7947 */ /* 0x000fc0000383ffff */
[----:B------:R-:W-:-:S00]  /*10870*/  NOP ;  /* 0x0000000000007918 */ /* 0x000fc00000000000 */
        /* <DEDUP_REMOVED lines=8> */
.L_x_332:


//--------------------- .nv.shared._ZN7cutlass13device_kernelINS_4gemm6kernel13GemmUniversalIN4cute5tupleIJiiiiEEENS1_10collective13CollectiveMmaINS1_37MainloopSm90TmaGmmaWarpSpecializedFP8ILi4ENS5_IJNS4_1CILi4EEENSA_ILi2EEENSA_ILi1EEEEEENS1_35KernelTmaWarpSpecializedCooperativeEEENS5_IJNSA_ILi128EEENSA_ILi256EEESH_EEENS_12float_e4m3_tENS5_IJlSD_lEEESK_SL_NS4_8TiledMMAINS4_8MMA_AtomIJNS4_4SM904GMMA31MMA_64x256x32_F32E4M3E4M3_SS_TNILNSP_7ScaleInE1ELSR_1EEEEEENS4_6LayoutINS5_IJSC_SD_SD_EEENS5_IJSD_NSA_ILi0EEESW_EEEEENS5_IJNS4_10UnderscoreESZ_SZ_EEEEENS4_23SM90_TMA_LOAD_MULTICASTENS4_14ComposedLayoutINS4_7SwizzleILi3ELi4ELi3EEENS4_18smem_ptr_flag_bitsILi8EEENSU_INS5_IJNSA_ILi8EEESH_EEENS5_IJSH_SD_EEEEEEEvNS4_8identityES12_S1C_vS1D_EENS_8epilogue10collective6detail29Sm90TmaWarpSpecializedAdapterINS1G_15DefaultEpilogueISK_SL_SL_NS1F_6thread17LinearCombinationISK_Li1EffLNS1K_9ScaleType4KindE0ELNS_15FloatRoundStyleE2ESK_EENS1_15EpilogueDefaultEEEEEvvEEEEvNT_6ParamsE --------------------------
	.section	.nv.shared._ZN7cutlass13device_kernelINS_4gemm6kernel13GemmUniversalIN4cute5tupleIJiiiiEEENS1_10collective13CollectiveMmaINS1_37MainloopSm90TmaGmmaWarpSpecializedFP8ILi4ENS5_IJNS4_1CILi4EEENSA_ILi2EEENSA_ILi1EEEEEENS1_35KernelTmaWarpSpecializedCooperativeEEENS5_IJNSA_ILi128EEENSA_ILi256EEESH_EEENS_12float_e4m3_tENS5_IJlSD_lEEESK_SL_NS4_8TiledMMAINS4_8MMA_AtomIJNS4_4SM904GMMA31MMA_64x256x32_F32E4M3E4M3_SS_TNILNSP_7ScaleInE1ELSR_1EEEEEENS4_6LayoutINS5_IJSC_SD_SD_EEENS5_IJSD_NSA_ILi0EEESW_EEEEENS5_IJNS4_10UnderscoreESZ_SZ_EEEEENS4_23SM90_TMA_LOAD_MULTICASTENS4_14ComposedLayoutINS4_7SwizzleILi3ELi4ELi3EEENS4_18smem_ptr_flag_bitsILi8EEENSU_INS5_IJNSA_ILi8EEESH_EEENS5_IJSH_SD_EEEEEEEvNS4_8identityES12_S1C_vS1D_EENS_8epilogue10collective6detail29Sm90TmaWarpSpecializedAdapterINS1G_15DefaultEpilogueISK_SL_SL_NS1F_6thread17LinearCombinationISK_Li1EffLNS1K_9ScaleType4KindE0ELNS_15FloatRoundStyleE2ESK_EENS1_15EpilogueDefaultEEEEEvvEEEEvNT_6ParamsE,"aw",@nobits
	.sectionflags	@""
	.align	16
	.zero		1024


//--------------------- .nv.shared.reserved.0     --------------------------
	.section	.nv.shared.reserved.0,"aw",@nobits
	.weak		__nv_reservedSMEM_offset_0_alias
	.size		__nv_reservedSMEM_offset_0_alias, 0, 0
	.other		__nv_reservedSMEM_offset_0_alias,@"STO_CUDA_RESERVED_SHARED STV_DEFAULT"
__nv_reservedSMEM_offset_0_alias:
	.zero		0


//--------------------- .nv.global                --------------------------
	.section	.nv.global,"aw",@nobits
.nv.global:
	.type		_ZN40_INTERNAL_25fd91da_4_k_cu_a65df518_219554cute1_E,@object
	.size		_ZN40_INTERNAL_25fd91da_4_k_cu_a65df518_219554cute1_E,(_ZN40_INTERNAL_25fd91da_4_k_cu_a65df518_219554cuda3std3__45__cpo6cbeginE - _ZN40_INTERNAL_25fd91da_4_k_cu_a65df518_219554cute1_E)
_ZN40_INTERNAL_25fd91da_4_k_cu_a65df518_219554cute1_E:
	.zero		1
	.type		_ZN40_INTERNAL_25fd91da_4_k_cu_a65df518_219554cuda3std3__45__cpo6cbeginE,@object
	.size		_ZN40_INTERNAL_25fd91da_4_k_cu_a65df518_219554cuda3std3__45__cpo6cbeginE,(_ZN40_INTERNAL_25fd91da_4_k_cu_a65df518_219554cuda3std3__48in_placeE - _ZN40_INTERNAL_25fd91da_4_k_cu_a65df518_219554cuda3std3__45__cpo6cbeginE)
_ZN40_INTERNAL_25fd91da_4_k_cu_a65df518_219554cuda3std3__45__cpo6cbeginE:
	.zero		1
	.type		_ZN40_INTERNAL_25fd91da_4_k_cu_a65df518_219554cuda3std3__48in_placeE,@object
	.size		_ZN40_INTERNAL_25fd91da_4_k_cu_a65df518_219554cuda3std3__48in_placeE,(_ZN40_INTERNAL_25fd91da_4_k_cu_a65df518_219554cuda3std6ranges3__45__cpo9iter_moveE - _ZN40_INTERNAL_25fd91da_4_k_cu_a65df518_219554cuda3std3__48in_placeE)
_ZN40_INTERNAL_25fd91da_4_k_cu_a65df518_219554cuda3std3__48in_placeE:
	.zero		1
	.type		_ZN40_INTERNAL_25fd91da_4_k_cu_a65df518_219554cuda3std6ranges3__45__cpo9iter_moveE,@object
	.size		_ZN40_INTERNAL_25fd91da_4_k_cu_a65df518_219554cuda3std6ranges3__45__cpo9iter_moveE,(_ZN40_INTERNAL_25fd91da_4_k_cu_a65df518_219554cuda3std3__45__cpo5beginE - _ZN40_INTERNAL_25fd91da_4_k_cu_a65df518_219554cuda3std6ranges3__45__cpo9iter_moveE)
_ZN40_INTERNAL_25fd91da_4_k_cu_a65df518_219554cuda3std6ranges3__45__cpo9iter_moveE:
	.zero		1
	.type		_ZN40_INTERNAL_25fd91da_4_k_cu_a65df518_219554cuda3std3__45__cpo5beginE,@object
	.size		_ZN40_INTERNAL_25fd91da_4_k_cu_a65df518_219554cuda3std3__45__cpo5beginE,(_ZN40_INTERNAL_25fd91da_4_k_cu_a65df518_219554cuda3std3__442_GLOBAL__N__25fd91da_4_k_cu_a65df518_219556ignoreE - _ZN40_INTERNAL_25fd91da_4_k_cu_a65df518_219554cuda3std3__45__cpo5beginE)
_ZN40_INTERNAL_25fd91da_4_k_cu_a65df518_219554cuda3std3__45__cpo5beginE:
	.zero		1
	.type		_ZN40_INTERNAL_25fd91da_4_k_cu_a65df518_219554cuda3std3__442_GLOBAL__N__25fd91da_4_k_cu_a65df518_219556ignoreE,@object
	.size		_ZN40_INTERNAL_25fd91da_4_k_cu_a65df518_219554cuda3std3__442_GLOBAL__N__25fd91da_4_k_cu_a65df518_219556ignoreE,(_ZN40_INTERNAL_25fd91da_4_k_cu_a65df518_219554cute7productE - _ZN40_INTERNAL_25fd91da_4_k_cu_a65df518_219554cuda3std3__442_GLOBAL__N__25fd91da_4_k_cu_a65df518_219556ignoreE)
_ZN40_INTERNAL_25fd91da_4_k_cu_a65df518_219554cuda3std3__442_GLOBAL__N__25fd91da_4_k_cu_a65df518_219556ignoreE:
	.zero		1
	.type		_ZN40_INTERNAL_25fd91da_4_k_cu_a65df518_219554cute7productE,@object
	.size		_ZN40_INTERNAL_25fd91da_4_k_cu_a65df518_219554cute7productE,(_ZN40_INTERNAL_25fd91da_4_k_cu_a65df518_219554cuda3std3__45__cpo3endE - _ZN40_INTERNAL_25fd91da_4_k_cu_a65df518_219554cute7productE)
_ZN40_INTERNAL_25fd91da_4_k_cu_a65df518_219554cute7productE:
	.zero		1
	.type		_ZN40_INTERNAL_25fd91da_4_k_cu_a65df518_219554cuda3std3__45__cpo3endE,@object
	.size		_ZN40_INTERNAL_25fd91da_4_k_cu_a65df518_219554cuda3std3__45__cpo3endE,(_ZN40_INTERNAL_25fd91da_4_k_cu_a65df518_219554cuda3std3__419piecewise_constructE - _ZN40_INTERNAL_25fd91da_4_k_cu_a65df518_219554cuda3std3__45__cpo3endE)
_ZN40_INTERNAL_25fd91da_4_k_cu_a65df518_219554cuda3std3__45__cpo3endE:
	.zero		1
	.type		_ZN40_INTERNAL_25fd91da_4_k_cu_a65df518_219554cuda3std3__419piecewise_constructE,@object
	.size		_ZN40_INTERNAL_25fd91da_4_k_cu_a65df518_219554cuda3std3__419piecewise_constructE,(_ZN40_INTERNAL_25fd91da_4_k_cu_a65df518_219554cuda3std3__45__cpo4cendE - _ZN40_INTERNAL_25fd91da_4_k_cu_a65df518_219554cuda3std3__419piecewise_constructE)
_ZN40_INTERNAL_25fd91da_4_k_cu_a65df518_219554cuda3std3__419piecewise_constructE:
	.zero		1
	.type		_ZN40_INTERNAL_25fd91da_4_k_cu_a65df518_219554cuda3std3__45__cpo4cendE,@object
	.size		_ZN40_INTERNAL_25fd91da_4_k_cu_a65df518_219554cuda3std3__45__cpo4cendE,(_ZN40_INTERNAL_25fd91da_4_k_cu_a65df518_219554cuda3std6ranges3__45__cpo4swapE - _ZN40_INTERNAL_25fd91da_4_k_cu_a65df518_219554cuda3std3__45__cpo4cendE)
_ZN40_INTERNAL_25fd91da_4_k_cu_a65df518_219554cuda3std3__45__cpo4cendE:
	.zero		1
	.type		_ZN40_INTERNAL_25fd91da_4_k_cu_a65df518_219554cuda3std6ranges3__45__cpo4swapE,@object
	.size		_ZN40_INTERNAL_25fd91da_4_k_cu_a65df518_219554cuda3std6ranges3__45__cpo4swapE,(.L_7 - _ZN40_INTERNAL_25fd91da_4_k_cu_a65df518_219554cuda3std6ranges3__45__cpo4swapE)
_ZN40_INTERNAL_25fd91da_4_k_cu_a65df518_219554cuda3std6ranges3__45__cpo4swapE:
	.zero		1
.L_7:


//--------------------- .nv.constant0._ZN7cutlass13device_kernelINS_4gemm6kernel13GemmUniversalIN4cute5tupleIJiiiiEEENS1_10collective13CollectiveMmaINS1_37MainloopSm90TmaGmmaWarpSpecializedFP8ILi4ENS5_IJNS4_1CILi4EEENSA_ILi2EEENSA_ILi1EEEEEENS1_35KernelTmaWarpSpecializedCooperativeEEENS5_IJNSA_ILi128EEENSA_ILi256EEESH_EEENS_12float_e4m3_tENS5_IJlSD_lEEESK_SL_NS4_8TiledMMAINS4_8MMA_AtomIJNS4_4SM904GMMA31MMA_64x256x32_F32E4M3E4M3_SS_TNILNSP_7ScaleInE1ELSR_1EEEEEENS4_6LayoutINS5_IJSC_SD_SD_EEENS5_IJSD_NSA_ILi0EEESW_EEEEENS5_IJNS4_10UnderscoreESZ_SZ_EEEEENS4_23SM90_TMA_LOAD_MULTICASTENS4_14ComposedLayoutINS4_7SwizzleILi3ELi4ELi3EEENS4_18smem_ptr_flag_bitsILi8EEENSU_INS5_IJNSA_ILi8EEESH_EEENS5_IJSH_SD_EEEEEEEvNS4_8identityES12_S1C_vS1D_EENS_8epilogue10collective6detail29Sm90TmaWarpSpecializedAdapterINS1G_15DefaultEpilogueISK_SL_SL_NS1F_6thread17LinearCombinationISK_Li1EffLNS1K_9ScaleType4KindE0ELNS_15FloatRoundStyleE2ESK_EENS1_15EpilogueDefaultEEEEEvvEEEEvNT_6ParamsE --------------------------
	.section	.nv.constant0._ZN7cutlass13device_kernelINS_4gemm6kernel13GemmUniversalIN4cute5tupleIJiiiiEEENS1_10collective13CollectiveMmaINS1_37MainloopSm90TmaGmmaWarpSpecializedFP8ILi4ENS5_IJNS4_1CILi4EEENSA_ILi2EEENSA_ILi1EEEEEENS1_35KernelTmaWarpSpecializedCooperativeEEENS5_IJNSA_ILi128EEENSA_ILi256EEESH_EEENS_12float_e4m3_tENS5_IJlSD_lEEESK_SL_NS4_8TiledMMAINS4_8MMA_AtomIJNS4_4SM904GMMA31MMA_64x256x32_F32E4M3E4M3_SS_TNILNSP_7ScaleInE1ELSR_1EEEEEENS4_6LayoutINS5_IJSC_SD_SD_EEENS5_IJSD_NSA_ILi0EEESW_EEEEENS5_IJNS4_10UnderscoreESZ_SZ_EEEEENS4_23SM90_TMA_LOAD_MULTICASTENS4_14ComposedLayoutINS4_7SwizzleILi3ELi4ELi3EEENS4_18smem_ptr_flag_bitsILi8EEENSU_INS5_IJNSA_ILi8EEESH_EEENS5_IJSH_SD_EEEEEEEvNS4_8identityES12_S1C_vS1D_EENS_8epilogue10collective6detail29Sm90TmaWarpSpecializedAdapterINS1G_15DefaultEpilogueISK_SL_SL_NS1F_6thread17LinearCombinationISK_Li1EffLNS1K_9ScaleType4KindE0ELNS_15FloatRoundStyleE2ESK_EENS1_15EpilogueDefaultEEEEEvvEEEEvNT_6ParamsE,"a",@progbits
	.sectionflags	@""
	.align	4
.nv.constant0._ZN7cutlass13device_kernelINS_4gemm6kernel13GemmUniversalIN4cute5tupleIJiiiiEEENS1_10collective13CollectiveMmaINS1_37MainloopSm90TmaGmmaWarpSpecializedFP8ILi4ENS5_IJNS4_1CILi4EEENSA_ILi2EEENSA_ILi1EEEEEENS1_35KernelTmaWarpSpecializedCooperativeEEENS5_IJNSA_ILi128EEENSA_ILi256EEESH_EEENS_12float_e4m3_tENS5_IJlSD_lEEESK_SL_NS4_8TiledMMAINS4_8MMA_AtomIJNS4_4SM904GMMA31MMA_64x256x32_F32E4M3E4M3_SS_TNILNSP_7ScaleInE1ELSR_1EEEEEENS4_6LayoutINS5_IJSC_SD_SD_EEENS5_IJSD_NSA_ILi0EEESW_EEEEENS5_IJNS4_10UnderscoreESZ_SZ_EEEEENS4_23SM90_TMA_LOAD_MULTICASTENS4_14ComposedLayoutINS4_7SwizzleILi3ELi4ELi3EEENS4_18smem_ptr_flag_bitsILi8EEENSU_INS5_IJNSA_ILi8EEESH_EEENS5_IJSH_SD_EEEEEEEvNS4_8identityES12_S1C_vS1D_EENS_8epilogue10collective6detail29Sm90TmaWarpSpecializedAdapterINS1G_15DefaultEpilogueISK_SL_SL_NS1F_6thread17LinearCombinationISK_Li1EffLNS1K_9ScaleType4KindE0ELNS_15FloatRoundStyleE2ESK_EENS1_15EpilogueDefaultEEEEEvvEEEEvNT_6ParamsE:
	.zero		1664


//--------------------- SYMBOLS --------------------------

	.type		.nv.reservedSmem.offset0,@object
	.size		.nv.reservedSmem.offset0,0x4
